//
// Generated by NVIDIA NVVM Compiler
//
// Compiler Build ID: CL-36424714
// Cuda compilation tools, release 13.0, V13.0.88
// Based on NVVM 20.0.0
//

.version 9.0
.target sm_100
.address_size 64

	// .globl	_Z14heptaMatrixMul12sparseMatrixPfS0_

.visible .entry _Z14heptaMatrixMul12sparseMatrixPfS0_(
	.param .align 8 .b8 _Z14heptaMatrixMul12sparseMatrixPfS0__param_0[56],
	.param .u64 .ptr .align 1 _Z14heptaMatrixMul12sparseMatrixPfS0__param_1,
	.param .u64 .ptr .align 1 _Z14heptaMatrixMul12sparseMatrixPfS0__param_2
)
{
	.reg .pred 	%p<8>;
	.reg .b32 	%r<18>;
	.reg .b32 	%f<36>;
	.reg .b64 	%rd<42>;

	ld.param.u64 	%rd1, [_Z14heptaMatrixMul12sparseMatrixPfS0__param_0+48];
	ld.param.u64 	%rd2, [_Z14heptaMatrixMul12sparseMatrixPfS0__param_0+40];
	ld.param.u64 	%rd3, [_Z14heptaMatrixMul12sparseMatrixPfS0__param_0+32];
	ld.param.u64 	%rd4, [_Z14heptaMatrixMul12sparseMatrixPfS0__param_0+24];
	ld.param.u64 	%rd5, [_Z14heptaMatrixMul12sparseMatrixPfS0__param_0+16];
	ld.param.u64 	%rd6, [_Z14heptaMatrixMul12sparseMatrixPfS0__param_0+8];
	ld.param.u64 	%rd7, [_Z14heptaMatrixMul12sparseMatrixPfS0__param_0];
	ld.param.u64 	%rd8, [_Z14heptaMatrixMul12sparseMatrixPfS0__param_1];
	ld.param.u64 	%rd9, [_Z14heptaMatrixMul12sparseMatrixPfS0__param_2];
	cvta.to.global.u64 	%rd10, %rd9;
	cvta.to.global.u64 	%rd11, %rd8;
	cvta.to.global.u64 	%rd12, %rd7;
	cvta.to.global.u64 	%rd13, %rd6;
	cvta.to.global.u64 	%rd14, %rd5;
	cvta.to.global.u64 	%rd15, %rd4;
	cvta.to.global.u64 	%rd16, %rd3;
	cvta.to.global.u64 	%rd17, %rd2;
	cvta.to.global.u64 	%rd18, %rd1;
	mov.u32 	%r1, %ctaid.x;
	mov.u32 	%r2, %ntid.x;
	mov.u32 	%r3, %tid.x;
	mad.lo.s32 	%r4, %r1, %r2, %r3;
	add.s32 	%r5, %r4, 1;
	add.s32 	%r6, %r4, 2;
	add.s32 	%r7, %r4, 7;
	setp.gt.s32 	%p1, %r4, 6;
	setp.gt.s32 	%p2, %r4, 1;
	setp.gt.s32 	%p3, %r4, 0;
	setp.gt.s32 	%p4, %r4, -1;
	setp.lt.u32 	%p5, %r5, 1048576;
	setp.lt.u32 	%p6, %r6, 1048576;
	setp.lt.u32 	%p7, %r7, 1048576;
	mul.wide.s32 	%rd19, %r4, 4;
	add.s64 	%rd20, %rd18, %rd19;
	ld.global.f32 	%f1, [%rd20];
	selp.f32 	%f2, 0f3F800000, 0f00000000, %p1;
	mul.f32 	%f3, %f1, %f2;
	max.s32 	%r8, %r4, 7;
	add.s32 	%r9, %r8, -7;
	mul.wide.u32 	%rd21, %r9, 4;
	add.s64 	%rd22, %rd11, %rd21;
	ld.global.f32 	%f4, [%rd22];
	add.s64 	%rd23, %rd17, %rd19;
	ld.global.f32 	%f5, [%rd23];
	selp.f32 	%f6, 0f3F800000, 0f00000000, %p2;
	mul.f32 	%f7, %f5, %f6;
	max.s32 	%r10, %r4, 2;
	add.s32 	%r11, %r10, -2;
	mul.wide.u32 	%rd24, %r11, 4;
	add.s64 	%rd25, %rd11, %rd24;
	ld.global.f32 	%f8, [%rd25];
	mul.f32 	%f9, %f7, %f8;
	fma.rn.f32 	%f10, %f3, %f4, %f9;
	add.s64 	%rd26, %rd16, %rd19;
	ld.global.f32 	%f11, [%rd26];
	selp.f32 	%f12, 0f3F800000, 0f00000000, %p3;
	mul.f32 	%f13, %f11, %f12;
	max.s32 	%r12, %r4, 1;
	add.s32 	%r13, %r12, -1;
	mul.wide.u32 	%rd27, %r13, 4;
	add.s64 	%rd28, %rd11, %rd27;
	ld.global.f32 	%f14, [%rd28];
	fma.rn.f32 	%f15, %f13, %f14, %f10;
	add.s64 	%rd29, %rd15, %rd19;
	ld.global.f32 	%f16, [%rd29];
	selp.f32 	%f17, 0f3F800000, 0f00000000, %p4;
	mul.f32 	%f18, %f16, %f17;
	selp.b32 	%r14, %r4, 0, %p4;
	mul.wide.u32 	%rd30, %r14, 4;
	add.s64 	%rd31, %rd11, %rd30;
	ld.global.f32 	%f19, [%rd31];
	fma.rn.f32 	%f20, %f18, %f19, %f15;
	add.s64 	%rd32, %rd14, %rd19;
	ld.global.f32 	%f21, [%rd32];
	selp.f32 	%f22, 0f3F800000, 0f00000000, %p5;
	mul.f32 	%f23, %f21, %f22;
	selp.b32 	%r15, %r5, 0, %p5;
	mul.wide.u32 	%rd33, %r15, 4;
	add.s64 	%rd34, %rd11, %rd33;
	ld.global.f32 	%f24, [%rd34];
	fma.rn.f32 	%f25, %f23, %f24, %f20;
	add.s64 	%rd35, %rd13, %rd19;
	ld.global.f32 	%f26, [%rd35];
	selp.f32 	%f27, 0f3F800000, 0f00000000, %p6;
	mul.f32 	%f28, %f26, %f27;
	selp.b32 	%r16, %r6, 0, %p6;
	mul.wide.u32 	%rd36, %r16, 4;
	add.s64 	%rd37, %rd11, %rd36;
	ld.global.f32 	%f29, [%rd37];
	fma.rn.f32 	%f30, %f28, %f29, %f25;
	add.s64 	%rd38, %rd12, %rd19;
	ld.global.f32 	%f31, [%rd38];
	selp.f32 	%f32, 0f3F800000, 0f00000000, %p7;
	mul.f32 	%f33, %f31, %f32;
	selp.b32 	%r17, %r7, 0, %p7;
	mul.wide.u32 	%rd39, %r17, 4;
	add.s64 	%rd40, %rd11, %rd39;
	ld.global.f32 	%f34, [%rd40];
	fma.rn.f32 	%f35, %f33, %f34, %f30;
	add.s64 	%rd41, %rd10, %rd19;
	st.global.f32 	[%rd41], %f35;
	ret;

}
	// .globl	_Z7vecCopyPfS_
.visible .entry _Z7vecCopyPfS_(
	.param .u64 .ptr .align 1 _Z7vecCopyPfS__param_0,
	.param .u64 .ptr .align 1 _Z7vecCopyPfS__param_1
)
{
	.reg .b32 	%r<5>;
	.reg .b32 	%f<2>;
	.reg .b64 	%rd<8>;

	ld.param.u64 	%rd1, [_Z7vecCopyPfS__param_0];
	ld.param.u64 	%rd2, [_Z7vecCopyPfS__param_1];
	cvta.to.global.u64 	%rd3, %rd1;
	cvta.to.global.u64 	%rd4, %rd2;
	mov.u32 	%r1, %ctaid.x;
	mov.u32 	%r2, %ntid.x;
	mov.u32 	%r3, %tid.x;
	mad.lo.s32 	%r4, %r1, %r2, %r3;
	mul.wide.s32 	%rd5, %r4, 4;
	add.s64 	%rd6, %rd4, %rd5;
	ld.global.f32 	%f1, [%rd6];
	add.s64 	%rd7, %rd3, %rd5;
	st.global.f32 	[%rd7], %f1;
	ret;

}
	// .globl	_Z7vecAdd2PfS_S_S_S_S_
.visible .entry _Z7vecAdd2PfS_S_S_S_S_(
	.param .u64 .ptr .align 1 _Z7vecAdd2PfS_S_S_S_S__param_0,
	.param .u64 .ptr .align 1 _Z7vecAdd2PfS_S_S_S_S__param_1,
	.param .u64 .ptr .align 1 _Z7vecAdd2PfS_S_S_S_S__param_2,
	.param .u64 .ptr .align 1 _Z7vecAdd2PfS_S_S_S_S__param_3,
	.param .u64 .ptr .align 1 _Z7vecAdd2PfS_S_S_S_S__param_4,
	.param .u64 .ptr .align 1 _Z7vecAdd2PfS_S_S_S_S__param_5
)
{
	.reg .b32 	%r<5>;
	.reg .b32 	%f<9>;
	.reg .b64 	%rd<18>;

	ld.param.u64 	%rd1, [_Z7vecAdd2PfS_S_S_S_S__param_0];
	ld.param.u64 	%rd2, [_Z7vecAdd2PfS_S_S_S_S__param_1];
	ld.param.u64 	%rd3, [_Z7vecAdd2PfS_S_S_S_S__param_2];
	ld.param.u64 	%rd4, [_Z7vecAdd2PfS_S_S_S_S__param_3];
	ld.param.u64 	%rd5, [_Z7vecAdd2PfS_S_S_S_S__param_4];
	ld.param.u64 	%rd6, [_Z7vecAdd2PfS_S_S_S_S__param_5];
	cvta.to.global.u64 	%rd7, %rd1;
	cvta.to.global.u64 	%rd8, %rd5;
	cvta.to.global.u64 	%rd9, %rd6;
	cvta.to.global.u64 	%rd10, %rd3;
	cvta.to.global.u64 	%rd11, %rd4;
	cvta.to.global.u64 	%rd12, %rd2;
	mov.u32 	%r1, %ctaid.x;
	mov.u32 	%r2, %ntid.x;
	mov.u32 	%r3, %tid.x;
	mad.lo.s32 	%r4, %r1, %r2, %r3;
	mul.wide.s32 	%rd13, %r4, 4;
	add.s64 	%rd14, %rd12, %rd13;
	ld.global.f32 	%f1, [%rd14];
	ld.global.f32 	%f2, [%rd11];
	add.s64 	%rd15, %rd10, %rd13;
	ld.global.f32 	%f3, [%rd15];
	ld.global.f32 	%f4, [%rd9];
	add.s64 	%rd16, %rd8, %rd13;
	ld.global.f32 	%f5, [%rd16];
	mul.f32 	%f6, %f4, %f5;
	sub.f32 	%f7, %f3, %f6;
	fma.rn.f32 	%f8, %f2, %f7, %f1;
	add.s64 	%rd17, %rd7, %rd13;
	st.global.f32 	[%rd17], %f8;
	ret;

}
	// .globl	_Z6vecAddPfS_S_S_i
.visible .entry _Z6vecAddPfS_S_S_i(
	.param .u64 .ptr .align 1 _Z6vecAddPfS_S_S_i_param_0,
	.param .u64 .ptr .align 1 _Z6vecAddPfS_S_S_i_param_1,
	.param .u64 .ptr .align 1 _Z6vecAddPfS_S_S_i_param_2,
	.param .u64 .ptr .align 1 _Z6vecAddPfS_S_S_i_param_3,
	.param .u32 _Z6vecAddPfS_S_S_i_param_4
)
{
	.reg .b32 	%r<6>;
	.reg .b32 	%f<7>;
	.reg .b64 	%rd<13>;

	ld.param.u64 	%rd1, [_Z6vecAddPfS_S_S_i_param_0];
	ld.param.u64 	%rd2, [_Z6vecAddPfS_S_S_i_param_1];
	ld.param.u64 	%rd3, [_Z6vecAddPfS_S_S_i_param_2];
	ld.param.u64 	%rd4, [_Z6vecAddPfS_S_S_i_param_3];
	ld.param.u32 	%r1, [_Z6vecAddPfS_S_S_i_param_4];
	cvta.to.global.u64 	%rd5, %rd1;
	cvta.to.global.u64 	%rd6, %rd3;
	cvta.to.global.u64 	%rd7, %rd4;
	cvta.to.global.u64 	%rd8, %rd2;
	mov.u32 	%r2, %ctaid.x;
	mov.u32 	%r3, %ntid.x;
	mov.u32 	%r4, %tid.x;
	mad.lo.s32 	%r5, %r2, %r3, %r4;
	mul.wide.s32 	%rd9, %r5, 4;
	add.s64 	%rd10, %rd8, %rd9;
	ld.global.f32 	%f1, [%rd10];
	cvt.rn.f32.s32 	%f2, %r1;
	ld.global.f32 	%f3, [%rd7];
	mul.f32 	%f4, %f3, %f2;
	add.s64 	%rd11, %rd6, %rd9;
	ld.global.f32 	%f5, [%rd11];
	fma.rn.f32 	%f6, %f4, %f5, %f1;
	add.s64 	%rd12, %rd5, %rd9;
	st.global.f32 	[%rd12], %f6;
	ret;

}
	// .globl	_Z11vecMultiplyPfS_S_
.visible .entry _Z11vecMultiplyPfS_S_(
	.param .u64 .ptr .align 1 _Z11vecMultiplyPfS_S__param_0,
	.param .u64 .ptr .align 1 _Z11vecMultiplyPfS_S__param_1,
	.param .u64 .ptr .align 1 _Z11vecMultiplyPfS_S__param_2
)
{
	.reg .b32 	%r<5>;
	.reg .b32 	%f<4>;
	.reg .b64 	%rd<11>;

	ld.param.u64 	%rd1, [_Z11vecMultiplyPfS_S__param_0];
	ld.param.u64 	%rd2, [_Z11vecMultiplyPfS_S__param_1];
	ld.param.u64 	%rd3, [_Z11vecMultiplyPfS_S__param_2];
	cvta.to.global.u64 	%rd4, %rd1;
	cvta.to.global.u64 	%rd5, %rd3;
	cvta.to.global.u64 	%rd6, %rd2;
	mov.u32 	%r1, %ctaid.x;
	mov.u32 	%r2, %ntid.x;
	mov.u32 	%r3, %tid.x;
	mad.lo.s32 	%r4, %r1, %r2, %r3;
	mul.wide.s32 	%rd7, %r4, 4;
	add.s64 	%rd8, %rd6, %rd7;
	ld.global.f32 	%f1, [%rd8];
	add.s64 	%rd9, %rd5, %rd7;
	ld.global.f32 	%f2, [%rd9];
	mul.f32 	%f3, %f1, %f2;
	add.s64 	%rd10, %rd4, %rd7;
	st.global.f32 	[%rd10], %f3;
	ret;

}
	// .globl	_Z11getArraySumPfS_iS_
.visible .entry _Z11getArraySumPfS_iS_(
	.param .u64 .ptr .align 1 _Z11getArraySumPfS_iS__param_0,
	.param .u64 .ptr .align 1 _Z11getArraySumPfS_iS__param_1,
	.param .u32 _Z11getArraySumPfS_iS__param_2,
	.param .u64 .ptr .align 1 _Z11getArraySumPfS_iS__param_3
)
{
	.reg .pred 	%p<4>;
	.reg .b32 	%r<8>;
	.reg .b32 	%f<11>;
	.reg .b64 	%rd<17>;

	ld.param.u64 	%rd4, [_Z11getArraySumPfS_iS__param_0];
	ld.param.u64 	%rd5, [_Z11getArraySumPfS_iS__param_1];
	ld.param.u32 	%r3, [_Z11getArraySumPfS_iS__param_2];
	ld.param.u64 	%rd3, [_Z11getArraySumPfS_iS__param_3];
	cvta.to.global.u64 	%rd1, %rd4;
	cvta.to.global.u64 	%rd2, %rd5;
	mov.u32 	%r4, %ctaid.x;
	mov.u32 	%r5, %ntid.x;
	mov.u32 	%r6, %tid.x;
	mad.lo.s32 	%r1, %r4, %r5, %r6;
	setp.ne.s32 	%p1, %r3, 2;
	@%p1 bra 	$L__BB5_2;
	cvta.to.global.u64 	%rd14, %rd3;
	ld.global.f32 	%f5, [%rd2];
	ld.global.f32 	%f6, [%rd2+4];
	add.f32 	%f7, %f5, %f6;
	mul.wide.s32 	%rd15, %r1, 4;
	add.s64 	%rd16, %rd1, %rd15;
	st.global.f32 	[%rd16], %f7;
	ld.global.f32 	%f8, [%rd2];
	ld.global.f32 	%f9, [%rd2+4];
	add.f32 	%f10, %f8, %f9;
	st.global.f32 	[%rd14], %f10;
	bra.uni 	$L__BB5_6;
$L__BB5_2:
	shl.b32 	%r2, %r1, 1;
	setp.ge.s32 	%p2, %r2, %r3;
	@%p2 bra 	$L__BB5_6;
	add.s32 	%r7, %r2, 1;
	setp.ne.s32 	%p3, %r7, %r3;
	@%p3 bra 	$L__BB5_5;
	mul.wide.s32 	%rd10, %r2, 4;
	add.s64 	%rd11, %rd2, %rd10;
	ld.global.f32 	%f4, [%rd11];
	mul.wide.s32 	%rd12, %r1, 4;
	add.s64 	%rd13, %rd1, %rd12;
	st.global.f32 	[%rd13], %f4;
	bra.uni 	$L__BB5_6;
$L__BB5_5:
	mul.wide.s32 	%rd6, %r2, 4;
	add.s64 	%rd7, %rd2, %rd6;
	ld.global.f32 	%f1, [%rd7];
	ld.global.f32 	%f2, [%rd7+4];
	add.f32 	%f3, %f1, %f2;
	mul.wide.s32 	%rd8, %r1, 4;
	add.s64 	%rd9, %rd1, %rd8;
	st.global.f32 	[%rd9], %f3;
$L__BB5_6:
	ret;

}
	// .globl	_Z10getBetaRhoPfS_S_S_S_
.visible .entry _Z10getBetaRhoPfS_S_S_S_(
	.param .u64 .ptr .align 1 _Z10getBetaRhoPfS_S_S_S__param_0,
	.param .u64 .ptr .align 1 _Z10getBetaRhoPfS_S_S_S__param_1,
	.param .u64 .ptr .align 1 _Z10getBetaRhoPfS_S_S_S__param_2,
	.param .u64 .ptr .align 1 _Z10getBetaRhoPfS_S_S_S__param_3,
	.param .u64 .ptr .align 1 _Z10getBetaRhoPfS_S_S_S__param_4
)
{
	.reg .b32 	%f<9>;
	.reg .b64 	%rd<11>;

	ld.param.u64 	%rd1, [_Z10getBetaRhoPfS_S_S_S__param_0];
	ld.param.u64 	%rd2, [_Z10getBetaRhoPfS_S_S_S__param_1];
	ld.param.u64 	%rd3, [_Z10getBetaRhoPfS_S_S_S__param_2];
	ld.param.u64 	%rd4, [_Z10getBetaRhoPfS_S_S_S__param_3];
	ld.param.u64 	%rd5, [_Z10getBetaRhoPfS_S_S_S__param_4];
	cvta.to.global.u64 	%rd6, %rd3;
	cvta.to.global.u64 	%rd7, %rd1;
	cvta.to.global.u64 	%rd8, %rd4;
	cvta.to.global.u64 	%rd9, %rd2;
	cvta.to.global.u64 	%rd10, %rd5;
	ld.global.f32 	%f1, [%rd10];
	ld.global.f32 	%f2, [%rd9];
	div.rn.f32 	%f3, %f1, %f2;
	ld.global.f32 	%f4, [%rd8];
	ld.global.f32 	%f5, [%rd7];
	div.rn.f32 	%f6, %f4, %f5;
	mul.f32 	%f7, %f3, %f6;
	st.global.f32 	[%rd6], %f7;
	ld.global.f32 	%f8, [%rd10];
	st.global.f32 	[%rd9], %f8;
	ret;

}
	// .globl	_Z17initOmegaRhoAlphaPfS_S_
.visible .entry _Z17initOmegaRhoAlphaPfS_S_(
	.param .u64 .ptr .align 1 _Z17initOmegaRhoAlphaPfS_S__param_0,
	.param .u64 .ptr .align 1 _Z17initOmegaRhoAlphaPfS_S__param_1,
	.param .u64 .ptr .align 1 _Z17initOmegaRhoAlphaPfS_S__param_2
)
{
	.reg .b32 	%r<2>;
	.reg .b64 	%rd<7>;

	ld.param.u64 	%rd1, [_Z17initOmegaRhoAlphaPfS_S__param_0];
	ld.param.u64 	%rd2, [_Z17initOmegaRhoAlphaPfS_S__param_1];
	ld.param.u64 	%rd3, [_Z17initOmegaRhoAlphaPfS_S__param_2];
	cvta.to.global.u64 	%rd4, %rd3;
	cvta.to.global.u64 	%rd5, %rd1;
	cvta.to.global.u64 	%rd6, %rd2;
	mov.b32 	%r1, 1065353216;
	st.global.u32 	[%rd6], %r1;
	st.global.u32 	[%rd5], %r1;
	st.global.u32 	[%rd4], %r1;
	ret;

}
	// .globl	_Z8getAlphaPfS_S_
.visible .entry _Z8getAlphaPfS_S_(
	.param .u64 .ptr .align 1 _Z8getAlphaPfS_S__param_0,
	.param .u64 .ptr .align 1 _Z8getAlphaPfS_S__param_1,
	.param .u64 .ptr .align 1 _Z8getAlphaPfS_S__param_2
)
{
	.reg .b32 	%f<4>;
	.reg .b64 	%rd<7>;

	ld.param.u64 	%rd1, [_Z8getAlphaPfS_S__param_0];
	ld.param.u64 	%rd2, [_Z8getAlphaPfS_S__param_1];
	ld.param.u64 	%rd3, [_Z8getAlphaPfS_S__param_2];
	cvta.to.global.u64 	%rd4, %rd1;
	cvta.to.global.u64 	%rd5, %rd3;
	cvta.to.global.u64 	%rd6, %rd2;
	ld.global.f32 	%f1, [%rd6];
	ld.global.f32 	%f2, [%rd5];
	div.rn.f32 	%f3, %f1, %f2;
	st.global.f32 	[%rd4], %f3;
	ret;

}
	// .globl	_Z8getOmegaPfS_
.visible .entry _Z8getOmegaPfS_(
	.param .u64 .ptr .align 1 _Z8getOmegaPfS__param_0,
	.param .u64 .ptr .align 1 _Z8getOmegaPfS__param_1
)
{
	.reg .b32 	%f<4>;
	.reg .b64 	%rd<5>;

	ld.param.u64 	%rd1, [_Z8getOmegaPfS__param_0];
	ld.param.u64 	%rd2, [_Z8getOmegaPfS__param_1];
	cvta.to.global.u64 	%rd3, %rd2;
	cvta.to.global.u64 	%rd4, %rd1;
	ld.global.f32 	%f1, [%rd4];
	ld.global.f32 	%f2, [%rd3];
	div.rn.f32 	%f3, %f1, %f2;
	st.global.f32 	[%rd4], %f3;
	ret;

}


// ===== COMPILED SASS (sm_100) =====

	.target	sm_100

	.elftype	@"ET_EXEC"


//--------------------- .note.nv.tkinfo           --------------------------
	.section	.note.nv.tkinfo,"",@"SHT_NOTE"
	.sectionflags	@"SHF_NOTE_NV_TKINFO"
	.tkinfo
        /*0018*/ 	.word	0x00000002
        /*0030*/ 	.string	""
        /*0030*/ 	.string	"ptxas"
        /*0030*/ 	.string	"Cuda compilation tools, release 13.0, V13.0.88"
        /*0030*/ 	.string	"Build cuda_13.0.r13.0/compiler.36424714_0"
        /*0030*/ 	.string	"-arch sm_100 -m 64 "



//--------------------- .note.nv.cuinfo           --------------------------
	.section	.note.nv.cuinfo,"",@"SHT_NOTE"
	.sectionflags	@"SHF_NOTE_NV_CUINFO"
        /*0018*/ 	.short	0x0002
        /*001a*/ 	.short	0x0064
        /*001c*/ 	.short	0x0082
	.zero		2


//--------------------- .nv.info                  --------------------------
	.section	.nv.info,"",@"SHT_CUDA_INFO"
	.align	4


	//----- nvinfo : EIATTR_REGCOUNT
	.align		4
        /*0000*/ 	.byte	0x04, 0x2f
        /*0002*/ 	.short	(.L_1 - .L_0)
	.align		4
.L_0:
        /*0004*/ 	.word	index@(_Z14heptaMatrixMul12sparseMatrixPfS0_)
        /*0008*/ 	.word	0x00000020


	//----- nvinfo : EIATTR_FRAME_SIZE
	.align		4
.L_1:
        /*000c*/ 	.byte	0x04, 0x11
        /*000e*/ 	.short	(.L_3 - .L_2)
	.align		4
.L_2:
        /*0010*/ 	.word	index@(_Z14heptaMatrixMul12sparseMatrixPfS0_)
        /*0014*/ 	.word	0x00000000


	//----- nvinfo : EIATTR_REGCOUNT
	.align		4
.L_3:
        /*0018*/ 	.byte	0x04, 0x2f
        /*001a*/ 	.short	(.L_5 - .L_4)
	.align		4
.L_4:
        /*001c*/ 	.word	index@(_Z7vecCopyPfS_)
        /*0020*/ 	.word	0x0000000a


	//----- nvinfo : EIATTR_FRAME_SIZE
	.align		4
.L_5:
        /*0024*/ 	.byte	0x04, 0x11
        /*0026*/ 	.short	(.L_7 - .L_6)
	.align		4
.L_6:
        /*0028*/ 	.word	index@(_Z7vecCopyPfS_)
        /*002c*/ 	.word	0x00000000


	//----- nvinfo : EIATTR_REGCOUNT
	.align		4
.L_7:
        /*0030*/ 	.byte	0x04, 0x2f
        /*0032*/ 	.short	(.L_9 - .L_8)
	.align		4
.L_8:
        /*0034*/ 	.word	index@(_Z7vecAdd2PfS_S_S_S_S_)
        /*0038*/ 	.word	0x00000012


	//----- nvinfo : EIATTR_FRAME_SIZE
	.align		4
.L_9:
        /*003c*/ 	.byte	0x04, 0x11
        /*003e*/ 	.short	(.L_11 - .L_10)
	.align		4
.L_10:
        /*0040*/ 	.word	index@(_Z7vecAdd2PfS_S_S_S_S_)
        /*0044*/ 	.word	0x00000000


	//----- nvinfo : EIATTR_REGCOUNT
	.align		4
.L_11:
        /*0048*/ 	.byte	0x04, 0x2f
        /*004a*/ 	.short	(.L_13 - .L_12)
	.align		4
.L_12:
        /*004c*/ 	.word	index@(_Z6vecAddPfS_S_S_i)
        /*0050*/ 	.word	0x00000010


	//----- nvinfo : EIATTR_FRAME_SIZE
	.align		4
.L_13:
        /*0054*/ 	.byte	0x04, 0x11
        /*0056*/ 	.short	(.L_15 - .L_14)
	.align		4
.L_14:
        /*0058*/ 	.word	index@(_Z6vecAddPfS_S_S_i)
        /*005c*/ 	.word	0x00000000


	//----- nvinfo : EIATTR_REGCOUNT
	.align		4
.L_15:
        /*0060*/ 	.byte	0x04, 0x2f
        /*0062*/ 	.short	(.L_17 - .L_16)
	.align		4
.L_16:
        /*0064*/ 	.word	index@(_Z11vecMultiplyPfS_S_)
        /*0068*/ 	.word	0x0000000c


	//----- nvinfo : EIATTR_FRAME_SIZE
	.align		4
.L_17:
        /*006c*/ 	.byte	0x04, 0x11
        /*006e*/ 	.short	(.L_19 - .L_18)
	.align		4
.L_18:
        /*0070*/ 	.word	index@(_Z11vecMultiplyPfS_S_)
        /*0074*/ 	.word	0x00000000


	//----- nvinfo : EIATTR_REGCOUNT
	.align		4
.L_19:
        /*0078*/ 	.byte	0x04, 0x2f
        /*007a*/ 	.short	(.L_21 - .L_20)
	.align		4
.L_20:
        /*007c*/ 	.word	index@(_Z11getArraySumPfS_iS_)
        /*0080*/ 	.word	0x0000000e


	//----- nvinfo : EIATTR_FRAME_SIZE
	.align		4
.L_21:
        /*0084*/ 	.byte	0x04, 0x11
        /*0086*/ 	.short	(.L_23 - .L_22)
	.align		4
.L_22:
        /*0088*/ 	.word	index@(_Z11getArraySumPfS_iS_)
        /*008c*/ 	.word	0x00000000


	//----- nvinfo : EIATTR_REGCOUNT
	.align		4
.L_23:
        /*0090*/ 	.byte	0x04, 0x2f
        /*0092*/ 	.short	(.L_25 - .L_24)
	.align		4
.L_24:
        /*0094*/ 	.word	index@(_Z10getBetaRhoPfS_S_S_S_)
        /*0098*/ 	.word	0x0000000f


	//----- nvinfo : EIATTR_FRAME_SIZE
	.align		4
.L_25:
        /*009c*/ 	.byte	0x04, 0x11
        /*009e*/ 	.short	(.L_27 - .L_26)
	.align		4
.L_26:
        /*00a0*/ 	.word	index@($__internal_2_$__cuda_sm3x_div_rn_noftz_f32_slowpath)
        /*00a4*/ 	.word	0x00000000


	//----- nvinfo : EIATTR_FRAME_SIZE
	.align		4
.L_27:
        /*00a8*/ 	.byte	0x04, 0x11
        /*00aa*/ 	.short	(.L_29 - .L_28)
	.align		4
.L_28:
        /*00ac*/ 	.word	index@(_Z10getBetaRhoPfS_S_S_S_)
        /*00b0*/ 	.word	0x00000000


	//----- nvinfo : EIATTR_REGCOUNT
	.align		4
.L_29:
        /*00b4*/ 	.byte	0x04, 0x2f
        /*00b6*/ 	.short	(.L_31 - .L_30)
	.align		4
.L_30:
        /*00b8*/ 	.word	index@(_Z17initOmegaRhoAlphaPfS_S_)
        /*00bc*/ 	.word	0x0000000c


	//----- nvinfo : EIATTR_FRAME_SIZE
	.align		4
.L_31:
        /*00c0*/ 	.byte	0x04, 0x11
        /*00c2*/ 	.short	(.L_33 - .L_32)
	.align		4
.L_32:
        /*00c4*/ 	.word	index@(_Z17initOmegaRhoAlphaPfS_S_)
        /*00c8*/ 	.word	0x00000000


	//----- nvinfo : EIATTR_REGCOUNT
	.align		4
.L_33:
        /*00cc*/ 	.byte	0x04, 0x2f
        /*00ce*/ 	.short	(.L_35 - .L_34)
	.align		4
.L_34:
        /*00d0*/ 	.word	index@(_Z8getAlphaPfS_S_)
        /*00d4*/ 	.word	0x0000000f


	//----- nvinfo : EIATTR_FRAME_SIZE
	.align		4
.L_35:
        /*00d8*/ 	.byte	0x04, 0x11
        /*00da*/ 	.short	(.L_37 - .L_36)
	.align		4
.L_36:
        /*00dc*/ 	.word	index@($__internal_1_$__cuda_sm3x_div_rn_noftz_f32_slowpath)
        /*00e0*/ 	.word	0x00000000


	//----- nvinfo : EIATTR_FRAME_SIZE
	.align		4
.L_37:
        /*00e4*/ 	.byte	0x04, 0x11
        /*00e6*/ 	.short	(.L_39 - .L_38)
	.align		4
.L_38:
        /*00e8*/ 	.word	index@(_Z8getAlphaPfS_S_)
        /*00ec*/ 	.word	0x00000000


	//----- nvinfo : EIATTR_REGCOUNT
	.align		4
.L_39:
        /*00f0*/ 	.byte	0x04, 0x2f
        /*00f2*/ 	.short	(.L_41 - .L_40)
	.align		4
.L_40:
        /*00f4*/ 	.word	index@(_Z8getOmegaPfS_)
        /*00f8*/ 	.word	0x0000000f


	//----- nvinfo : EIATTR_FRAME_SIZE
	.align		4
.L_41:
        /*00fc*/ 	.byte	0x04, 0x11
        /*00fe*/ 	.short	(.L_43 - .L_42)
	.align		4
.L_42:
        /*0100*/ 	.word	index@($__internal_0_$__cuda_sm3x_div_rn_noftz_f32_slowpath)
        /*0104*/ 	.word	0x00000000


	//----- nvinfo : EIATTR_FRAME_SIZE
	.align		4
.L_43:
        /*0108*/ 	.byte	0x04, 0x11
        /*010a*/ 	.short	(.L_45 - .L_44)
	.align		4
.L_44:
        /*010c*/ 	.word	index@(_Z8getOmegaPfS_)
        /*0110*/ 	.word	0x00000000


	//----- nvinfo : EIATTR_MIN_STACK_SIZE
	.align		4
.L_45:
        /*0114*/ 	.byte	0x04, 0x12
        /*0116*/ 	.short	(.L_47 - .L_46)
	.align		4
.L_46:
        /*0118*/ 	.word	index@(_Z8getOmegaPfS_)
        /*011c*/ 	.word	0x00000000


	//----- nvinfo : EIATTR_MIN_STACK_SIZE
	.align		4
.L_47:
        /*0120*/ 	.byte	0x04, 0x12
        /*0122*/ 	.short	(.L_49 - .L_48)
	.align		4
.L_48:
        /*0124*/ 	.word	index@(_Z8getAlphaPfS_S_)
        /*0128*/ 	.word	0x00000000


	//----- nvinfo : EIATTR_MIN_STACK_SIZE
	.align		4
.L_49:
        /*012c*/ 	.byte	0x04, 0x12
        /*012e*/ 	.short	(.L_51 - .L_50)
	.align		4
.L_50:
        /*0130*/ 	.word	index@(_Z17initOmegaRhoAlphaPfS_S_)
        /*0134*/ 	.word	0x00000000


	//----- nvinfo : EIATTR_MIN_STACK_SIZE
	.align		4
.L_51:
        /*0138*/ 	.byte	0x04, 0x12
        /*013a*/ 	.short	(.L_53 - .L_52)
	.align		4
.L_52:
        /*013c*/ 	.word	index@(_Z10getBetaRhoPfS_S_S_S_)
        /*0140*/ 	.word	0x00000000


	//----- nvinfo : EIATTR_MIN_STACK_SIZE
	.align		4
.L_53:
        /*0144*/ 	.byte	0x04, 0x12
        /*0146*/ 	.short	(.L_55 - .L_54)
	.align		4
.L_54:
        /*0148*/ 	.word	index@(_Z11getArraySumPfS_iS_)
        /*014c*/ 	.word	0x00000000


	//----- nvinfo : EIATTR_MIN_STACK_SIZE
	.align		4
.L_55:
        /*0150*/ 	.byte	0x04, 0x12
        /*0152*/ 	.short	(.L_57 - .L_56)
	.align		4
.L_56:
        /*0154*/ 	.word	index@(_Z11vecMultiplyPfS_S_)
        /*0158*/ 	.word	0x00000000


	//----- nvinfo : EIATTR_MIN_STACK_SIZE
	.align		4
.L_57:
        /*015c*/ 	.byte	0x04, 0x12
        /*015e*/ 	.short	(.L_59 - .L_58)
	.align		4
.L_58:
        /*0160*/ 	.word	index@(_Z6vecAddPfS_S_S_i)
        /*0164*/ 	.word	0x00000000


	//----- nvinfo : EIATTR_MIN_STACK_SIZE
	.align		4
.L_59:
        /*0168*/ 	.byte	0x04, 0x12
        /*016a*/ 	.short	(.L_61 - .L_60)
	.align		4
.L_60:
        /*016c*/ 	.word	index@(_Z7vecAdd2PfS_S_S_S_S_)
        /*0170*/ 	.word	0x00000000


	//----- nvinfo : EIATTR_MIN_STACK_SIZE
	.align		4
.L_61:
        /*0174*/ 	.byte	0x04, 0x12
        /*0176*/ 	.short	(.L_63 - .L_62)
	.align		4
.L_62:
        /*0178*/ 	.word	index@(_Z7vecCopyPfS_)
        /*017c*/ 	.word	0x00000000


	//----- nvinfo : EIATTR_MIN_STACK_SIZE
	.align		4
.L_63:
        /*0180*/ 	.byte	0x04, 0x12
        /*0182*/ 	.short	(.L_65 - .L_64)
	.align		4
.L_64:
        /*0184*/ 	.word	index@(_Z14heptaMatrixMul12sparseMatrixPfS0_)
        /*0188*/ 	.word	0x00000000
.L_65:


//--------------------- .nv.compat                --------------------------
	.section	.nv.compat,"",@"SHT_CUDA_COMPAT_INFO"
	.align	4
        /*0000*/ 	.byte	0x02, 0x09, 0x00, 0x00, 0x02, 0x02, 0x01, 0x00, 0x02, 0x05, 0x05, 0x00, 0x03, 0x07, 0x01, 0x01
        /*0010*/ 	.byte	0x02, 0x03, 0x00, 0x00, 0x02, 0x06, 0x01, 0x00, 0x04, 0x0b, 0x08, 0x00, 0x01, 0x00, 0x00, 0x00
        /*0020*/ 	.byte	0x00, 0x00, 0x00, 0x00


//--------------------- .nv.info._Z8getOmegaPfS_  --------------------------
	.section	.nv.info._Z8getOmegaPfS_,"",@"SHT_CUDA_INFO"
	.sectionflags	@""
	.align	4


	//----- nvinfo : EIATTR_CUDA_API_VERSION
	.align		4
        /*0000*/ 	.byte	0x04, 0x37
        /*0002*/ 	.short	(.L_67 - .L_66)
.L_66:
        /*0004*/ 	.word	0x00000082


	//----- nvinfo : EIATTR_KPARAM_INFO
	.align		4
.L_67:
        /*0008*/ 	.byte	0x04, 0x17
        /*000a*/ 	.short	(.L_69 - .L_68)
.L_68:
        /*000c*/ 	.word	0x00000000
        /*0010*/ 	.short	0x0001
        /*0012*/ 	.short	0x0008
        /*0014*/ 	.byte	0x00, 0xf5, 0x21, 0x00


	//----- nvinfo : EIATTR_KPARAM_INFO
	.align		4
.L_69:
        /*0018*/ 	.byte	0x04, 0x17
        /*001a*/ 	.short	(.L_71 - .L_70)
.L_70:
        /*001c*/ 	.word	0x00000000
        /*0020*/ 	.short	0x0000
        /*0022*/ 	.short	0x0000
        /*0024*/ 	.byte	0x00, 0xf5, 0x21, 0x00


	//----- nvinfo : EIATTR_SPARSE_MMA_MASK
	.align		4
.L_71:
        /*0028*/ 	.byte	0x03, 0x50
        /*002a*/ 	.short	0x0000


	//----- nvinfo : EIATTR_MAXREG_COUNT
	.align		4
        /*002c*/ 	.byte	0x03, 0x1b
        /*002e*/ 	.short	0x00ff


	//----- nvinfo : EIATTR_MERCURY_ISA_VERSION
	.align		4
        /*0030*/ 	.byte	0x03, 0x5f
        /*0032*/ 	.short	0x0101


	//----- nvinfo : EIATTR_VRC_CTA_INIT_COUNT
	.align		4
        /*0034*/ 	.byte	0x02, 0x4a
	.zero		1
	.zero		1


	//----- nvinfo : EIATTR_EXIT_INSTR_OFFSETS
	.align		4
        /*0038*/ 	.byte	0x04, 0x1c
        /*003a*/ 	.short	(.L_73 - .L_72)


	//   ....[0]....
.L_72:
        /*003c*/ 	.word	0x00000120


	//----- nvinfo : EIATTR_CRS_STACK_SIZE
	.align		4
.L_73:
        /*0040*/ 	.byte	0x04, 0x1e
        /*0042*/ 	.short	(.L_75 - .L_74)
.L_74:
        /*0044*/ 	.word	0x00000000


	//----- nvinfo : EIATTR_CBANK_PARAM_SIZE
	.align		4
.L_75:
        /*0048*/ 	.byte	0x03, 0x19
        /*004a*/ 	.short	0x0010


	//----- nvinfo : EIATTR_PARAM_CBANK
	.align		4
        /*004c*/ 	.byte	0x04, 0x0a
        /*004e*/ 	.short	(.L_77 - .L_76)
	.align		4
.L_76:
        /*0050*/ 	.word	index@(.nv.constant0._Z8getOmegaPfS_)
        /*0054*/ 	.short	0x0380
        /*0056*/ 	.short	0x0010


	//----- nvinfo : EIATTR_SW_WAR
	.align		4
.L_77:
        /*0058*/ 	.byte	0x04, 0x36
        /*005a*/ 	.short	(.L_79 - .L_78)
.L_78:
        /*005c*/ 	.word	0x00000008
.L_79:


//--------------------- .nv.info._Z8getAlphaPfS_S_ --------------------------
	.section	.nv.info._Z8getAlphaPfS_S_,"",@"SHT_CUDA_INFO"
	.sectionflags	@""
	.align	4


	//----- nvinfo : EIATTR_CUDA_API_VERSION
	.align		4
        /*0000*/ 	.byte	0x04, 0x37
        /*0002*/ 	.short	(.L_81 - .L_80)
.L_80:
        /*0004*/ 	.word	0x00000082


	//----- nvinfo : EIATTR_KPARAM_INFO
	.align		4
.L_81:
        /*0008*/ 	.byte	0x04, 0x17
        /*000a*/ 	.short	(.L_83 - .L_82)
.L_82:
        /*000c*/ 	.word	0x00000000
        /*0010*/ 	.short	0x0002
        /*0012*/ 	.short	0x0010
        /*0014*/ 	.byte	0x00, 0xf5, 0x21, 0x00


	//----- nvinfo : EIATTR_KPARAM_INFO
	.align		4
.L_83:
        /*0018*/ 	.byte	0x04, 0x17
        /*001a*/ 	.short	(.L_85 - .L_84)
.L_84:
        /*001c*/ 	.word	0x00000000
        /*0020*/ 	.short	0x0001
        /*0022*/ 	.short	0x0008
        /*0024*/ 	.byte	0x00, 0xf5, 0x21, 0x00


	//----- nvinfo : EIATTR_KPARAM_INFO
	.align		4
.L_85:
        /*0028*/ 	.byte	0x04, 0x17
        /*002a*/ 	.short	(.L_87 - .L_86)
.L_86:
        /*002c*/ 	.word	0x00000000
        /*0030*/ 	.short	0x0000
        /*0032*/ 	.short	0x0000
        /*0034*/ 	.byte	0x00, 0xf5, 0x21, 0x00


	//----- nvinfo : EIATTR_SPARSE_MMA_MASK
	.align		4
.L_87:
        /*0038*/ 	.byte	0x03, 0x50
        /*003a*/ 	.short	0x0000


	//----- nvinfo : EIATTR_MAXREG_COUNT
	.align		4
        /*003c*/ 	.byte	0x03, 0x1b
        /*003e*/ 	.short	0x00ff


	//----- nvinfo : EIATTR_MERCURY_ISA_VERSION
	.align		4
        /*0040*/ 	.byte	0x03, 0x5f
        /*0042*/ 	.short	0x0101


	//----- nvinfo : EIATTR_VRC_CTA_INIT_COUNT
	.align		4
        /*0044*/ 	.byte	0x02, 0x4a
	.zero		1
	.zero		1


	//----- nvinfo : EIATTR_EXIT_INSTR_OFFSETS
	.align		4
        /*0048*/ 	.byte	0x04, 0x1c
        /*004a*/ 	.short	(.L_89 - .L_88)


	//   ....[0]....
.L_88:
        /*004c*/ 	.word	0x00000120


	//----- nvinfo : EIATTR_CRS_STACK_SIZE
	.align		4
.L_89:
        /*0050*/ 	.byte	0x04, 0x1e
        /*0052*/ 	.short	(.L_91 - .L_90)
.L_90:
        /*0054*/ 	.word	0x00000000


	//----- nvinfo : EIATTR_CBANK_PARAM_SIZE
	.align		4
.L_91:
        /*0058*/ 	.byte	0x03, 0x19
        /*005a*/ 	.short	0x0018


	//----- nvinfo : EIATTR_PARAM_CBANK
	.align		4
        /*005c*/ 	.byte	0x04, 0x0a
        /*005e*/ 	.short	(.L_93 - .L_92)
	.align		4
.L_92:
        /*0060*/ 	.word	index@(.nv.constant0._Z8getAlphaPfS_S_)
        /*0064*/ 	.short	0x0380
        /*0066*/ 	.short	0x0018


	//----- nvinfo : EIATTR_SW_WAR
	.align		4
.L_93:
        /*0068*/ 	.byte	0x04, 0x36
        /*006a*/ 	.short	(.L_95 - .L_94)
.L_94:
        /*006c*/ 	.word	0x00000008
.L_95:


//--------------------- .nv.info._Z17initOmegaRhoAlphaPfS_S_ --------------------------
	.section	.nv.info._Z17initOmegaRhoAlphaPfS_S_,"",@"SHT_CUDA_INFO"
	.sectionflags	@""
	.align	4


	//----- nvinfo : EIATTR_CUDA_API_VERSION
	.align		4
        /*0000*/ 	.byte	0x04, 0x37
        /*0002*/ 	.short	(.L_97 - .L_96)
.L_96:
        /*0004*/ 	.word	0x00000082


	//----- nvinfo : EIATTR_KPARAM_INFO
	.align		4
.L_97:
        /*0008*/ 	.byte	0x04, 0x17
        /*000a*/ 	.short	(.L_99 - .L_98)
.L_98:
        /*000c*/ 	.word	0x00000000
        /*0010*/ 	.short	0x0002
        /*0012*/ 	.short	0x0010
        /*0014*/ 	.byte	0x00, 0xf5, 0x21, 0x00


	//----- nvinfo : EIATTR_KPARAM_INFO
	.align		4
.L_99:
        /*0018*/ 	.byte	0x04, 0x17
        /*001a*/ 	.short	(.L_101 - .L_100)
.L_100:
        /*001c*/ 	.word	0x00000000
        /*0020*/ 	.short	0x0001
        /*0022*/ 	.short	0x0008
        /*0024*/ 	.byte	0x00, 0xf5, 0x21, 0x00


	//----- nvinfo : EIATTR_KPARAM_INFO
	.align		4
.L_101:
        /*0028*/ 	.byte	0x04, 0x17
        /*002a*/ 	.short	(.L_103 - .L_102)
.L_102:
        /*002c*/ 	.word	0x00000000
        /*0030*/ 	.short	0x0000
        /*0032*/ 	.short	0x0000
        /*0034*/ 	.byte	0x00, 0xf5, 0x21, 0x00


	//----- nvinfo : EIATTR_SPARSE_MMA_MASK
	.align		4
.L_103:
        /*0038*/ 	.byte	0x03, 0x50
        /*003a*/ 	.short	0x0000


	//----- nvinfo : EIATTR_MAXREG_COUNT
	.align		4
        /*003c*/ 	.byte	0x03, 0x1b
        /*003e*/ 	.short	0x00ff


	//----- nvinfo : EIATTR_MERCURY_ISA_VERSION
	.align		4
        /*0040*/ 	.byte	0x03, 0x5f
        /*0042*/ 	.short	0x0101


	//----- nvinfo : EIATTR_VRC_CTA_INIT_COUNT
	.align		4
        /*0044*/ 	.byte	0x02, 0x4a
	.zero		1
	.zero		1


	//----- nvinfo : EIATTR_EXIT_INSTR_OFFSETS
	.align		4
        /*0048*/ 	.byte	0x04, 0x1c
        /*004a*/ 	.short	(.L_105 - .L_104)


	//   ....[0]....
.L_104:
        /*004c*/ 	.word	0x00000090


	//----- nvinfo : EIATTR_CBANK_PARAM_SIZE
	.align		4
.L_105:
        /*0050*/ 	.byte	0x03, 0x19
        /*0052*/ 	.short	0x0018


	//----- nvinfo : EIATTR_PARAM_CBANK
	.align		4
        /*0054*/ 	.byte	0x04, 0x0a
        /*0056*/ 	.short	(.L_107 - .L_106)
	.align		4
.L_106:
        /*0058*/ 	.word	index@(.nv.constant0._Z17initOmegaRhoAlphaPfS_S_)
        /*005c*/ 	.short	0x0380
        /*005e*/ 	.short	0x0018


	//----- nvinfo : EIATTR_SW_WAR
	.align		4
.L_107:
        /*0060*/ 	.byte	0x04, 0x36
        /*0062*/ 	.short	(.L_109 - .L_108)
.L_108:
        /*0064*/ 	.word	0x00000008
.L_109:


//--------------------- .nv.info._Z10getBetaRhoPfS_S_S_S_ --------------------------
	.section	.nv.info._Z10getBetaRhoPfS_S_S_S_,"",@"SHT_CUDA_INFO"
	.sectionflags	@""
	.align	4


	//----- nvinfo : EIATTR_CUDA_API_VERSION
	.align		4
        /*0000*/ 	.byte	0x04, 0x37
        /*0002*/ 	.short	(.L_111 - .L_110)
.L_110:
        /*0004*/ 	.word	0x00000082


	//----- nvinfo : EIATTR_KPARAM_INFO
	.align		4
.L_111:
        /*0008*/ 	.byte	0x04, 0x17
        /*000a*/ 	.short	(.L_113 - .L_112)
.L_112:
        /*000c*/ 	.word	0x00000000
        /*0010*/ 	.short	0x0004
        /*0012*/ 	.short	0x0020
        /*0014*/ 	.byte	0x00, 0xf5, 0x21, 0x00


	//----- nvinfo : EIATTR_KPARAM_INFO
	.align		4
.L_113:
        /*0018*/ 	.byte	0x04, 0x17
        /*001a*/ 	.short	(.L_115 - .L_114)
.L_114:
        /*001c*/ 	.word	0x00000000
        /*0020*/ 	.short	0x0003
        /*0022*/ 	.short	0x0018
        /*0024*/ 	.byte	0x00, 0xf5, 0x21, 0x00


	//----- nvinfo : EIATTR_KPARAM_INFO
	.align		4
.L_115:
        /*0028*/ 	.byte	0x04, 0x17
        /*002a*/ 	.short	(.L_117 - .L_116)
.L_116:
        /*002c*/ 	.word	0x00000000
        /*0030*/ 	.short	0x0002
        /*0032*/ 	.short	0x0010
        /*0034*/ 	.byte	0x00, 0xf5, 0x21, 0x00


	//----- nvinfo : EIATTR_KPARAM_INFO
	.align		4
.L_117:
        /*0038*/ 	.byte	0x04, 0x17
        /*003a*/ 	.short	(.L_119 - .L_118)
.L_118:
        /*003c*/ 	.word	0x00000000
        /*0040*/ 	.short	0x0001
        /*0042*/ 	.short	0x0008
        /*0044*/ 	.byte	0x00, 0xf5, 0x21, 0x00


	//----- nvinfo : EIATTR_KPARAM_INFO
	.align		4
.L_119:
        /*0048*/ 	.byte	0x04, 0x17
        /*004a*/ 	.short	(.L_121 - .L_120)
.L_120:
        /*004c*/ 	.word	0x00000000
        /*0050*/ 	.short	0x0000
        /*0052*/ 	.short	0x0000
        /*0054*/ 	.byte	0x00, 0xf5, 0x21, 0x00


	//----- nvinfo : EIATTR_SPARSE_MMA_MASK
	.align		4
.L_121:
        /*0058*/ 	.byte	0x03, 0x50
        /*005a*/ 	.short	0x0000


	//----- nvinfo : EIATTR_MAXREG_COUNT
	.align		4
        /*005c*/ 	.byte	0x03, 0x1b
        /*005e*/ 	.short	0x00ff


	//----- nvinfo : EIATTR_MERCURY_ISA_VERSION
	.align		4
        /*0060*/ 	.byte	0x03, 0x5f
        /*0062*/ 	.short	0x0101


	//----- nvinfo : EIATTR_VRC_CTA_INIT_COUNT
	.align		4
        /*0064*/ 	.byte	0x02, 0x4a
	.zero		1
	.zero		1


	//----- nvinfo : EIATTR_EXIT_INSTR_OFFSETS
	.align		4
        /*0068*/ 	.byte	0x04, 0x1c
        /*006a*/ 	.short	(.L_123 - .L_122)


	//   ....[0]....
.L_122:
        /*006c*/ 	.word	0x00000270


	//----- nvinfo : EIATTR_CRS_STACK_SIZE
	.align		4
.L_123:
        /*0070*/ 	.byte	0x04, 0x1e
        /*0072*/ 	.short	(.L_125 - .L_124)
.L_124:
        /*0074*/ 	.word	0x00000000


	//----- nvinfo : EIATTR_CBANK_PARAM_SIZE
	.align		4
.L_125:
        /*0078*/ 	.byte	0x03, 0x19
        /*007a*/ 	.short	0x0028


	//----- nvinfo : EIATTR_PARAM_CBANK
	.align		4
        /*007c*/ 	.byte	0x04, 0x0a
        /*007e*/ 	.short	(.L_127 - .L_126)
	.align		4
.L_126:
        /*0080*/ 	.word	index@(.nv.constant0._Z10getBetaRhoPfS_S_S_S_)
        /*0084*/ 	.short	0x0380
        /*0086*/ 	.short	0x0028


	//----- nvinfo : EIATTR_SW_WAR
	.align		4
.L_127:
        /*0088*/ 	.byte	0x04, 0x36
        /*008a*/ 	.short	(.L_129 - .L_128)
.L_128:
        /*008c*/ 	.word	0x00000008
.L_129:


//--------------------- .nv.info._Z11getArraySumPfS_iS_ --------------------------
	.section	.nv.info._Z11getArraySumPfS_iS_,"",@"SHT_CUDA_INFO"
	.sectionflags	@""
	.align	4


	//----- nvinfo : EIATTR_CUDA_API_VERSION
	.align		4
        /*0000*/ 	.byte	0x04, 0x37
        /*0002*/ 	.short	(.L_131 - .L_130)
.L_130:
        /*0004*/ 	.word	0x00000082


	//----- nvinfo : EIATTR_KPARAM_INFO
	.align		4
.L_131:
        /*0008*/ 	.byte	0x04, 0x17
        /*000a*/ 	.short	(.L_133 - .L_132)
.L_132:
        /*000c*/ 	.word	0x00000000
        /*0010*/ 	.short	0x0003
        /*0012*/ 	.short	0x0018
        /*0014*/ 	.byte	0x00, 0xf5, 0x21, 0x00


	//----- nvinfo : EIATTR_KPARAM_INFO
	.align		4
.L_133:
        /*0018*/ 	.byte	0x04, 0x17
        /*001a*/ 	.short	(.L_135 - .L_134)
.L_134:
        /*001c*/ 	.word	0x00000000
        /*0020*/ 	.short	0x0002
        /*0022*/ 	.short	0x0010
        /*0024*/ 	.byte	0x00, 0xf0, 0x11, 0x00


	//----- nvinfo : EIATTR_KPARAM_INFO
	.align		4
.L_135:
        /*0028*/ 	.byte	0x04, 0x17
        /*002a*/ 	.short	(.L_137 - .L_136)
.L_136:
        /*002c*/ 	.word	0x00000000
        /*0030*/ 	.short	0x0001
        /*0032*/ 	.short	0x0008
        /*0034*/ 	.byte	0x00, 0xf5, 0x21, 0x00


	//----- nvinfo : EIATTR_KPARAM_INFO
	.align		4
.L_137:
        /*0038*/ 	.byte	0x04, 0x17
        /*003a*/ 	.short	(.L_139 - .L_138)
.L_138:
        /*003c*/ 	.word	0x00000000
        /*0040*/ 	.short	0x0000
        /*0042*/ 	.short	0x0000
        /*0044*/ 	.byte	0x00, 0xf5, 0x21, 0x00


	//----- nvinfo : EIATTR_SPARSE_MMA_MASK
	.align		4
.L_139:
        /*0048*/ 	.byte	0x03, 0x50
        /*004a*/ 	.short	0x0000


	//----- nvinfo : EIATTR_MAXREG_COUNT
	.align		4
        /*004c*/ 	.byte	0x03, 0x1b
        /*004e*/ 	.short	0x00ff


	//----- nvinfo : EIATTR_MERCURY_ISA_VERSION
	.align		4
        /*0050*/ 	.byte	0x03, 0x5f
        /*0052*/ 	.short	0x0101


	//----- nvinfo : EIATTR_VRC_CTA_INIT_COUNT
	.align		4
        /*0054*/ 	.byte	0x02, 0x4a
	.zero		1
	.zero		1


	//----- nvinfo : EIATTR_EXIT_INSTR_OFFSETS
	.align		4
        /*0058*/ 	.byte	0x04, 0x1c
        /*005a*/ 	.short	(.L_141 - .L_140)


	//   ....[0]....
.L_140:
        /*005c*/ 	.word	0x00000140


	//   ....[1]....
        /*0060*/ 	.word	0x00000170


	//   ....[2]....
        /*0064*/ 	.word	0x00000210


	//   ....[3]....
        /*0068*/ 	.word	0x000002a0


	//----- nvinfo : EIATTR_CRS_STACK_SIZE
	.align		4
.L_141:
        /*006c*/ 	.byte	0x04, 0x1e
        /*006e*/ 	.short	(.L_143 - .L_142)
.L_142:
        /*0070*/ 	.word	0x00000000


	//----- nvinfo : EIATTR_CBANK_PARAM_SIZE
	.align		4
.L_143:
        /*0074*/ 	.byte	0x03, 0x19
        /*0076*/ 	.short	0x0020


	//----- nvinfo : EIATTR_PARAM_CBANK
	.align		4
        /*0078*/ 	.byte	0x04, 0x0a
        /*007a*/ 	.short	(.L_145 - .L_144)
	.align		4
.L_144:
        /*007c*/ 	.word	index@(.nv.constant0._Z11getArraySumPfS_iS_)
        /*0080*/ 	.short	0x0380
        /*0082*/ 	.short	0x0020


	//----- nvinfo : EIATTR_SW_WAR
	.align		4
.L_145:
        /*0084*/ 	.byte	0x04, 0x36
        /*0086*/ 	.short	(.L_147 - .L_146)
.L_146:
        /*0088*/ 	.word	0x00000008
.L_147:


//--------------------- .nv.info._Z11vecMultiplyPfS_S_ --------------------------
	.section	.nv.info._Z11vecMultiplyPfS_S_,"",@"SHT_CUDA_INFO"
	.sectionflags	@""
	.align	4


	//----- nvinfo : EIATTR_CUDA_API_VERSION
	.align		4
        /*0000*/ 	.byte	0x04, 0x37
        /*0002*/ 	.short	(.L_149 - .L_148)
.L_148:
        /*0004*/ 	.word	0x00000082


	//----- nvinfo : EIATTR_KPARAM_INFO
	.align		4
.L_149:
        /*0008*/ 	.byte	0x04, 0x17
        /*000a*/ 	.short	(.L_151 - .L_150)
.L_150:
        /*000c*/ 	.word	0x00000000
        /*0010*/ 	.short	0x0002
        /*0012*/ 	.short	0x0010
        /*0014*/ 	.byte	0x00, 0xf5, 0x21, 0x00


	//----- nvinfo : EIATTR_KPARAM_INFO
	.align		4
.L_151:
        /*0018*/ 	.byte	0x04, 0x17
        /*001a*/ 	.short	(.L_153 - .L_152)
.L_152:
        /*001c*/ 	.word	0x00000000
        /*0020*/ 	.short	0x0001
        /*0022*/ 	.short	0x0008
        /*0024*/ 	.byte	0x00, 0xf5, 0x21, 0x00


	//----- nvinfo : EIATTR_KPARAM_INFO
	.align		4
.L_153:
        /*0028*/ 	.byte	0x04, 0x17
        /*002a*/ 	.short	(.L_155 - .L_154)
.L_154:
        /*002c*/ 	.word	0x00000000
        /*0030*/ 	.short	0x0000
        /*0032*/ 	.short	0x0000
        /*0034*/ 	.byte	0x00, 0xf5, 0x21, 0x00


	//----- nvinfo : EIATTR_SPARSE_MMA_MASK
	.align		4
.L_155:
        /*0038*/ 	.byte	0x03, 0x50
        /*003a*/ 	.short	0x0000


	//----- nvinfo : EIATTR_MAXREG_COUNT
	.align		4
        /*003c*/ 	.byte	0x03, 0x1b
        /*003e*/ 	.short	0x00ff


	//----- nvinfo : EIATTR_MERCURY_ISA_VERSION
	.align		4
        /*0040*/ 	.byte	0x03, 0x5f
        /*0042*/ 	.short	0x0101


	//----- nvinfo : EIATTR_VRC_CTA_INIT_COUNT
	.align		4
        /*0044*/ 	.byte	0x02, 0x4a
	.zero		1
	.zero		1


	//----- nvinfo : EIATTR_EXIT_INSTR_OFFSETS
	.align		4
        /*0048*/ 	.byte	0x04, 0x1c
        /*004a*/ 	.short	(.L_157 - .L_156)


	//   ....[0]....
.L_156:
        /*004c*/ 	.word	0x00000100


	//----- nvinfo : EIATTR_CBANK_PARAM_SIZE
	.align		4
.L_157:
        /*0050*/ 	.byte	0x03, 0x19
        /*0052*/ 	.short	0x0018


	//----- nvinfo : EIATTR_PARAM_CBANK
	.align		4
        /*0054*/ 	.byte	0x04, 0x0a
        /*0056*/ 	.short	(.L_159 - .L_158)
	.align		4
.L_158:
        /*0058*/ 	.word	index@(.nv.constant0._Z11vecMultiplyPfS_S_)
        /*005c*/ 	.short	0x0380
        /*005e*/ 	.short	0x0018


	//----- nvinfo : EIATTR_SW_WAR
	.align		4
.L_159:
        /*0060*/ 	.byte	0x04, 0x36
        /*0062*/ 	.short	(.L_161 - .L_160)
.L_160:
        /*0064*/ 	.word	0x00000008
.L_161:


//--------------------- .nv.info._Z6vecAddPfS_S_S_i --------------------------
	.section	.nv.info._Z6vecAddPfS_S_S_i,"",@"SHT_CUDA_INFO"
	.sectionflags	@""
	.align	4


	//----- nvinfo : EIATTR_CUDA_API_VERSION
	.align		4
        /*0000*/ 	.byte	0x04, 0x37
        /*0002*/ 	.short	(.L_163 - .L_162)
.L_162:
        /*0004*/ 	.word	0x00000082


	//----- nvinfo : EIATTR_KPARAM_INFO
	.align		4
.L_163:
        /*0008*/ 	.byte	0x04, 0x17
        /*000a*/ 	.short	(.L_165 - .L_164)
.L_164:
        /*000c*/ 	.word	0x00000000
        /*0010*/ 	.short	0x0004
        /*0012*/ 	.short	0x0020
        /*0014*/ 	.byte	0x00, 0xf0, 0x11, 0x00


	//----- nvinfo : EIATTR_KPARAM_INFO
	.align		4
.L_165:
        /*0018*/ 	.byte	0x04, 0x17
        /*001a*/ 	.short	(.L_167 - .L_166)
.L_166:
        /*001c*/ 	.word	0x00000000
        /*0020*/ 	.short	0x0003
        /*0022*/ 	.short	0x0018
        /*0024*/ 	.byte	0x00, 0xf5, 0x21, 0x00


	//----- nvinfo : EIATTR_KPARAM_INFO
	.align		4
.L_167:
        /*0028*/ 	.byte	0x04, 0x17
        /*002a*/ 	.short	(.L_169 - .L_168)
.L_168:
        /*002c*/ 	.word	0x00000000
        /*0030*/ 	.short	0x0002
        /*0032*/ 	.short	0x0010
        /*0034*/ 	.byte	0x00, 0xf5, 0x21, 0x00


	//----- nvinfo : EIATTR_KPARAM_INFO
	.align		4
.L_169:
        /*0038*/ 	.byte	0x04, 0x17
        /*003a*/ 	.short	(.L_171 - .L_170)
.L_170:
        /*003c*/ 	.word	0x00000000
        /*0040*/ 	.short	0x0001
        /*0042*/ 	.short	0x0008
        /*0044*/ 	.byte	0x00, 0xf5, 0x21, 0x00


	//----- nvinfo : EIATTR_KPARAM_INFO
	.align		4
.L_171:
        /*0048*/ 	.byte	0x04, 0x17
        /*004a*/ 	.short	(.L_173 - .L_172)
.L_172:
        /*004c*/ 	.word	0x00000000
        /*0050*/ 	.short	0x0000
        /*0052*/ 	.short	0x0000
        /*0054*/ 	.byte	0x00, 0xf5, 0x21, 0x00


	//----- nvinfo : EIATTR_SPARSE_MMA_MASK
	.align		4
.L_173:
        /*0058*/ 	.byte	0x03, 0x50
        /*005a*/ 	.short	0x0000


	//----- nvinfo : EIATTR_MAXREG_COUNT
	.align		4
        /*005c*/ 	.byte	0x03, 0x1b
        /*005e*/ 	.short	0x00ff


	//----- nvinfo : EIATTR_MERCURY_ISA_VERSION
	.align		4
        /*0060*/ 	.byte	0x03, 0x5f
        /*0062*/ 	.short	0x0101


	//----- nvinfo : EIATTR_VRC_CTA_INIT_COUNT
	.align		4
        /*0064*/ 	.byte	0x02, 0x4a
	.zero		1
	.zero		1


	//----- nvinfo : EIATTR_EXIT_INSTR_OFFSETS
	.align		4
        /*0068*/ 	.byte	0x04, 0x1c
        /*006a*/ 	.short	(.L_175 - .L_174)


	//   ....[0]....
.L_174:
        /*006c*/ 	.word	0x00000150


	//----- nvinfo : EIATTR_CBANK_PARAM_SIZE
	.align		4
.L_175:
        /*0070*/ 	.byte	0x03, 0x19
        /*0072*/ 	.short	0x0024


	//----- nvinfo : EIATTR_PARAM_CBANK
	.align		4
        /*0074*/ 	.byte	0x04, 0x0a
        /*0076*/ 	.short	(.L_177 - .L_176)
	.align		4
.L_176:
        /*0078*/ 	.word	index@(.nv.constant0._Z6vecAddPfS_S_S_i)
        /*007c*/ 	.short	0x0380
        /*007e*/ 	.short	0x0024


	//----- nvinfo : EIATTR_SW_WAR
	.align		4
.L_177:
        /*0080*/ 	.byte	0x04, 0x36
        /*0082*/ 	.short	(.L_179 - .L_178)
.L_178:
        /*0084*/ 	.word	0x00000008
.L_179:


//--------------------- .nv.info._Z7vecAdd2PfS_S_S_S_S_ --------------------------
	.section	.nv.info._Z7vecAdd2PfS_S_S_S_S_,"",@"SHT_CUDA_INFO"
	.sectionflags	@""
	.align	4


	//----- nvinfo : EIATTR_CUDA_API_VERSION
	.align		4
        /*0000*/ 	.byte	0x04, 0x37
        /*0002*/ 	.short	(.L_181 - .L_180)
.L_180:
        /*0004*/ 	.word	0x00000082


	//----- nvinfo : EIATTR_KPARAM_INFO
	.align		4
.L_181:
        /*0008*/ 	.byte	0x04, 0x17
        /*000a*/ 	.short	(.L_183 - .L_182)
.L_182:
        /*000c*/ 	.word	0x00000000
        /*0010*/ 	.short	0x0005
        /*0012*/ 	.short	0x0028
        /*0014*/ 	.byte	0x00, 0xf5, 0x21, 0x00


	//----- nvinfo : EIATTR_KPARAM_INFO
	.align		4
.L_183:
        /*0018*/ 	.byte	0x04, 0x17
        /*001a*/ 	.short	(.L_185 - .L_184)
.L_184:
        /*001c*/ 	.word	0x00000000
        /*0020*/ 	.short	0x0004
        /*0022*/ 	.short	0x0020
        /*0024*/ 	.byte	0x00, 0xf5, 0x21, 0x00


	//----- nvinfo : EIATTR_KPARAM_INFO
	.align		4
.L_185:
        /*0028*/ 	.byte	0x04, 0x17
        /*002a*/ 	.short	(.L_187 - .L_186)
.L_186:
        /*002c*/ 	.word	0x00000000
        /*0030*/ 	.short	0x0003
        /*0032*/ 	.short	0x0018
        /*0034*/ 	.byte	0x00, 0xf5, 0x21, 0x00


	//----- nvinfo : EIATTR_KPARAM_INFO
	.align		4
.L_187:
        /*0038*/ 	.byte	0x04, 0x17
        /*003a*/ 	.short	(.L_189 - .L_188)
.L_188:
        /*003c*/ 	.word	0x00000000
        /*0040*/ 	.short	0x0002
        /*0042*/ 	.short	0x0010
        /*0044*/ 	.byte	0x00, 0xf5, 0x21, 0x00


	//----- nvinfo : EIATTR_KPARAM_INFO
	.align		4
.L_189:
        /*0048*/ 	.byte	0x04, 0x17
        /*004a*/ 	.short	(.L_191 - .L_190)
.L_190:
        /*004c*/ 	.word	0x00000000
        /*0050*/ 	.short	0x0001
        /*0052*/ 	.short	0x0008
        /*0054*/ 	.byte	0x00, 0xf5, 0x21, 0x00


	//----- nvinfo : EIATTR_KPARAM_INFO
	.align		4
.L_191:
        /*0058*/ 	.byte	0x04, 0x17
        /*005a*/ 	.short	(.L_193 - .L_192)
.L_192:
        /*005c*/ 	.word	0x00000000
        /*0060*/ 	.short	0x0000
        /*0062*/ 	.short	0x0000
        /*0064*/ 	.byte	0x00, 0xf5, 0x21, 0x00


	//----- nvinfo : EIATTR_SPARSE_MMA_MASK
	.align		4
.L_193:
        /*0068*/ 	.byte	0x03, 0x50
        /*006a*/ 	.short	0x0000


	//----- nvinfo : EIATTR_MAXREG_COUNT
	.align		4
        /*006c*/ 	.byte	0x03, 0x1b
        /*006e*/ 	.short	0x00ff


	//----- nvinfo : EIATTR_MERCURY_ISA_VERSION
	.align		4
        /*0070*/ 	.byte	0x03, 0x5f
        /*0072*/ 	.short	0x0101


	//----- nvinfo : EIATTR_VRC_CTA_INIT_COUNT
	.align		4
        /*0074*/ 	.byte	0x02, 0x4a
	.zero		1
	.zero		1


	//----- nvinfo : EIATTR_EXIT_INSTR_OFFSETS
	.align		4
        /*0078*/ 	.byte	0x04, 0x1c
        /*007a*/ 	.short	(.L_195 - .L_194)


	//   ....[0]....
.L_194:
        /*007c*/ 	.word	0x00000180


	//----- nvinfo : EIATTR_CBANK_PARAM_SIZE
	.align		4
.L_195:
        /*0080*/ 	.byte	0x03, 0x19
        /*0082*/ 	.short	0x0030


	//----- nvinfo : EIATTR_PARAM_CBANK
	.align		4
        /*0084*/ 	.byte	0x04, 0x0a
        /*0086*/ 	.short	(.L_197 - .L_196)
	.align		4
.L_196:
        /*0088*/ 	.word	index@(.nv.constant0._Z7vecAdd2PfS_S_S_S_S_)
        /*008c*/ 	.short	0x0380
        /*008e*/ 	.short	0x0030


	//----- nvinfo : EIATTR_SW_WAR
	.align		4
.L_197:
        /*0090*/ 	.byte	0x04, 0x36
        /*0092*/ 	.short	(.L_199 - .L_198)
.L_198:
        /*0094*/ 	.word	0x00000008
.L_199:


//--------------------- .nv.info._Z7vecCopyPfS_   --------------------------
	.section	.nv.info._Z7vecCopyPfS_,"",@"SHT_CUDA_INFO"
	.sectionflags	@""
	.align	4


	//----- nvinfo : EIATTR_CUDA_API_VERSION
	.align		4
        /*0000*/ 	.byte	0x04, 0x37
        /*0002*/ 	.short	(.L_201 - .L_200)
.L_200:
        /*0004*/ 	.word	0x00000082


	//----- nvinfo : EIATTR_KPARAM_INFO
	.align		4
.L_201:
        /*0008*/ 	.byte	0x04, 0x17
        /*000a*/ 	.short	(.L_203 - .L_202)
.L_202:
        /*000c*/ 	.word	0x00000000
        /*0010*/ 	.short	0x0001
        /*0012*/ 	.short	0x0008
        /*0014*/ 	.byte	0x00, 0xf5, 0x21, 0x00


	//----- nvinfo : EIATTR_KPARAM_INFO
	.align		4
.L_203:
        /*0018*/ 	.byte	0x04, 0x17
        /*001a*/ 	.short	(.L_205 - .L_204)
.L_204:
        /*001c*/ 	.word	0x00000000
        /*0020*/ 	.short	0x0000
        /*0022*/ 	.short	0x0000
        /*0024*/ 	.byte	0x00, 0xf5, 0x21, 0x00


	//----- nvinfo : EIATTR_SPARSE_MMA_MASK
	.align		4
.L_205:
        /*0028*/ 	.byte	0x03, 0x50
        /*002a*/ 	.short	0x0000


	//----- nvinfo : EIATTR_MAXREG_COUNT
	.align		4
        /*002c*/ 	.byte	0x03, 0x1b
        /*002e*/ 	.short	0x00ff


	//----- nvinfo : EIATTR_MERCURY_ISA_VERSION
	.align		4
        /*0030*/ 	.byte	0x03, 0x5f
        /*0032*/ 	.short	0x0101


	//----- nvinfo : EIATTR_VRC_CTA_INIT_COUNT
	.align		4
        /*0034*/ 	.byte	0x02, 0x4a
	.zero		1
	.zero		1


	//----- nvinfo : EIATTR_EXIT_INSTR_OFFSETS
	.align		4
        /*0038*/ 	.byte	0x04, 0x1c
        /*003a*/ 	.short	(.L_207 - .L_206)


	//   ....[0]....
.L_206:
        /*003c*/ 	.word	0x000000c0


	//----- nvinfo : EIATTR_CBANK_PARAM_SIZE
	.align		4
.L_207:
        /*0040*/ 	.byte	0x03, 0x19
        /*0042*/ 	.short	0x0010


	//----- nvinfo : EIATTR_PARAM_CBANK
	.align		4
        /*0044*/ 	.byte	0x04, 0x0a
        /*0046*/ 	.short	(.L_209 - .L_208)
	.align		4
.L_208:
        /*0048*/ 	.word	index@(.nv.constant0._Z7vecCopyPfS_)
        /*004c*/ 	.short	0x0380
        /*004e*/ 	.short	0x0010


	//----- nvinfo : EIATTR_SW_WAR
	.align		4
.L_209:
        /*0050*/ 	.byte	0x04, 0x36
        /*0052*/ 	.short	(.L_211 - .L_210)
.L_210:
        /*0054*/ 	.word	0x00000008
.L_211:


//--------------------- .nv.info._Z14heptaMatrixMul12sparseMatrixPfS0_ --------------------------
	.section	.nv.info._Z14heptaMatrixMul12sparseMatrixPfS0_,"",@"SHT_CUDA_INFO"
	.sectionflags	@""
	.align	4


	//----- nvinfo : EIATTR_CUDA_API_VERSION
	.align		4
        /*0000*/ 	.byte	0x04, 0x37
        /*0002*/ 	.short	(.L_213 - .L_212)
.L_212:
        /*0004*/ 	.word	0x00000082


	//----- nvinfo : EIATTR_KPARAM_INFO
	.align		4
.L_213:
        /*0008*/ 	.byte	0x04, 0x17
        /*000a*/ 	.short	(.L_215 - .L_214)
.L_214:
        /*000c*/ 	.word	0x00000000
        /*0010*/ 	.short	0x0002
        /*0012*/ 	.short	0x0040
        /*0014*/ 	.byte	0x00, 0xf5, 0x21, 0x00


	//----- nvinfo : EIATTR_KPARAM_INFO
	.align		4
.L_215:
        /*0018*/ 	.byte	0x04, 0x17
        /*001a*/ 	.short	(.L_217 - .L_216)
.L_216:
        /*001c*/ 	.word	0x00000000
        /*0020*/ 	.short	0x0001
        /*0022*/ 	.short	0x0038
        /*0024*/ 	.byte	0x00, 0xf5, 0x21, 0x00


	//----- nvinfo : EIATTR_KPARAM_INFO
	.align		4
.L_217:
        /*0028*/ 	.byte	0x04, 0x17
        /*002a*/ 	.short	(.L_219 - .L_218)
.L_218:
        /*002c*/ 	.word	0x00000000
        /*0030*/ 	.short	0x0000
        /*0032*/ 	.short	0x0000
        /*0034*/ 	.byte	0x00, 0xf0, 0xe1, 0x00


	//----- nvinfo : EIATTR_SPARSE_MMA_MASK
	.align		4
.L_219:
        /*0038*/ 	.byte	0x03, 0x50
        /*003a*/ 	.short	0x0000


	//----- nvinfo : EIATTR_MAXREG_COUNT
	.align		4
        /*003c*/ 	.byte	0x03, 0x1b
        /*003e*/ 	.short	0x00ff


	//----- nvinfo : EIATTR_MERCURY_ISA_VERSION
	.align		4
        /*0040*/ 	.byte	0x03, 0x5f
        /*0042*/ 	.short	0x0101


	//----- nvinfo : EIATTR_VRC_CTA_INIT_COUNT
	.align		4
        /*0044*/ 	.byte	0x02, 0x4a
	.zero		1
	.zero		1


	//----- nvinfo : EIATTR_EXIT_INSTR_OFFSETS
	.align		4
        /*0048*/ 	.byte	0x04, 0x1c
        /*004a*/ 	.short	(.L_221 - .L_220)


	//   ....[0]....
.L_220:
        /*004c*/ 	.word	0x00000560


	//----- nvinfo : EIATTR_CBANK_PARAM_SIZE
	.align		4
.L_221:
        /*0050*/ 	.byte	0x03, 0x19
        /*0052*/ 	.short	0x0048


	//----- nvinfo : EIATTR_PARAM_CBANK
	.align		4
        /*0054*/ 	.byte	0x04, 0x0a
        /*0056*/ 	.short	(.L_223 - .L_222)
	.align		4
.L_222:
        /*0058*/ 	.word	index@(.nv.constant0._Z14heptaMatrixMul12sparseMatrixPfS0_)
        /*005c*/ 	.short	0x0380
        /*005e*/ 	.short	0x0048


	//----- nvinfo : EIATTR_SW_WAR
	.align		4
.L_223:
        /*0060*/ 	.byte	0x04, 0x36
        /*0062*/ 	.short	(.L_225 - .L_224)
.L_224:
        /*0064*/ 	.word	0x00000008
.L_225:


//--------------------- .nv.callgraph             --------------------------
	.section	.nv.callgraph,"",@"SHT_CUDA_CALLGRAPH"
	.align	4
	.sectionentsize	8
	.align		4
        /*0000*/ 	.word	0x00000000
	.align		4
        /*0004*/ 	.word	0xffffffff
	.align		4
        /*0008*/ 	.word	0x00000000
	.align		4
        /*000c*/ 	.word	0xfffffffe
	.align		4
        /*0010*/ 	.word	0x00000000
	.align		4
        /*0014*/ 	.word	0xfffffffd
	.align		4
        /*0018*/ 	.word	0x00000000
	.align		4
        /*001c*/ 	.word	0xfffffffc


//--------------------- .text._Z8getOmegaPfS_     --------------------------
	.section	.text._Z8getOmegaPfS_,"ax",@progbits
	.align	128
        .global         _Z8getOmegaPfS_
        .type           _Z8getOmegaPfS_,@function
        .size           _Z8getOmegaPfS_,(.L_x_39 - _Z8getOmegaPfS_)
        .other          _Z8getOmegaPfS_,@"STO_CUDA_ENTRY STV_DEFAULT"
_Z8getOmegaPfS_:
.text._Z8getOmegaPfS_:
[----:B------:R-:W-:Y:S08]  /*0000*/  LDC R1, c[0x0][0x37c] ;  /* 0x0000df00ff017b82 */ /* 0x000ff00000000800 */
[----:B------:R-:W0:Y:S01]  /*0010*/  LDC.64 R4, c[0x0][0x388] ;  /* 0x0000e200ff047b82 */ /* 0x000e220000000a00 */
[----:B------:R-:W0:Y:S07]  /*0020*/  LDCU.64 UR4, c[0x0][0x358] ;  /* 0x00006b00ff0477ac */ /* 0x000e2e0008000a00 */
[----:B------:R-:W1:Y:S01]  /*0030*/  LDC.64 R2, c[0x0][0x380] ;  /* 0x0000e000ff027b82 */ /* 0x000e620000000a00 */
[----:B0-----:R-:W2:Y:S04]  /*0040*/  LDG.E R5, desc[UR4][R4.64] ;  /* 0x0000000404057981 */ /* 0x001ea8000c1e1900 */
[----:B-1----:R-:W3:Y:S01]  /*0050*/  LDG.E R0, desc[UR4][R2.64] ;  /* 0x0000000402007981 */ /* 0x002ee2000c1e1900 */
[----:B--2---:R-:W0:Y:S08]  /*0060*/  MUFU.RCP R6, R5 ;  /* 0x0000000500067308 */ /* 0x004e300000001000 */
[----:B---3--:R-:W1:Y:S01]  /*0070*/  FCHK P0, R0, R5 ;  /* 0x0000000500007302 */ /* 0x008e620000000000 */
[----:B0-----:R-:W-:-:S04]  /*0080*/  FFMA R7, -R5, R6, 1 ;  /* 0x3f80000005077423 */ /* 0x001fc80000000106 */
[----:B------:R-:W-:-:S04]  /*0090*/  FFMA R7, R6, R7, R6 ;  /* 0x0000000706077223 */ /* 0x000fc80000000006 */
[----:B------:R-:W-:-:S04]  /*00a0*/  FFMA R6, R0, R7, RZ ;  /* 0x0000000700067223 */ /* 0x000fc800000000ff */
[----:B------:R-:W-:-:S04]  /*00b0*/  FFMA R8, -R5, R6, R0 ;  /* 0x0000000605087223 */ /* 0x000fc80000000100 */
[----:B------:R-:W-:Y:S01]  /*00c0*/  FFMA R7, R7, R8, R6 ;  /* 0x0000000807077223 */ /* 0x000fe20000000006 */
[----:B-1----:R-:W-:Y:S06]  /*00d0*/  @!P0 BRA `(.L_x_0) ;  /* 0x0000000000088947 */ /* 0x002fec0003800000 */
[----:B------:R-:W-:-:S07]  /*00e0*/  MOV R2, 0x100 ;  /* 0x0000010000027802 */ /* 0x000fce0000000f00 */
[----:B------:R-:W-:Y:S05]  /*00f0*/  CALL.REL.NOINC `($__internal_0_$__cuda_sm3x_div_rn_noftz_f32_slowpath) ;  /* 0x00000000000c7944 */ /* 0x000fea0003c00000 */
.L_x_0:
[----:B------:R-:W0:Y:S02]  /*0100*/  LDC.64 R2, c[0x0][0x380] ;  /* 0x0000e000ff027b82 */ /* 0x000e240000000a00 */
[----:B0-----:R-:W-:Y:S01]  /*0110*/  STG.E desc[UR4][R2.64], R7 ;  /* 0x0000000702007986 */ /* 0x001fe2000c101904 */
[----:B------:R-:W-:Y:S05]  /*0120*/  EXIT ;  /* 0x000000000000794d */ /* 0x000fea0003800000 */
        .weak           $__internal_0_$__cuda_sm3x_div_rn_noftz_f32_slowpath
        .type           $__internal_0_$__cuda_sm3x_div_rn_noftz_f32_slowpath,@function
        .size           $__internal_0_$__cuda_sm3x_div_rn_noftz_f32_slowpath,(.L_x_39 - $__internal_0_$__cuda_sm3x_div_rn_noftz_f32_slowpath)
$__internal_0_$__cuda_sm3x_div_rn_noftz_f32_slowpath:
[----:B------:R-:W-:Y:S01]  /*0130*/  SHF.R.U32.HI R4, RZ, 0x17, R5 ;  /* 0x00000017ff047819 */ /* 0x000fe20000011605 */
[--C-:B------:R-:W-:Y:S01]  /*0140*/  IMAD.MOV.U32 R7, RZ, RZ, R0.reuse ;  /* 0x000000ffff077224 */ /* 0x100fe200078e0000 */
[----:B------:R-:W-:Y:S02]  /*0150*/  SHF.R.U32.HI R3, RZ, 0x17, R0 ;  /* 0x00000017ff037819 */ /* 0x000fe40000011600 */
[----:B------:R-:W-:Y:S02]  /*0160*/  LOP3.LUT R6, R4, 0xff, RZ, 0xc0, !PT ;  /* 0x000000ff04067812 */ /* 0x000fe400078ec0ff */
[----:B------:R-:W-:-:S03]  /*0170*/  LOP3.LUT R4, R3, 0xff, RZ, 0xc0, !PT ;  /* 0x000000ff03047812 */ /* 0x000fc600078ec0ff */
[----:B------:R-:W-:Y:S02]  /*0180*/  VIADD R10, R6, 0xffffffff ;  /* 0xffffffff060a7836 */ /* 0x000fe40000000000 */
[----:B------:R-:W-:-:S03]  /*0190*/  VIADD R9, R4, 0xffffffff ;  /* 0xffffffff04097836 */ /* 0x000fc60000000000 */
[----:B------:R-:W-:-:S04]  /*01a0*/  ISETP.GT.U32.AND P0, PT, R10, 0xfd, PT ;  /* 0x000000fd0a00780c */ /* 0x000fc80003f04070 */
[----:B------:R-:W-:-:S13]  /*01b0*/  ISETP.GT.U32.OR P0, PT, R9, 0xfd, P0 ;  /* 0x000000fd0900780c */ /* 0x000fda0000704470 */
[----:B------:R-:W-:Y:S01]  /*01c0*/  @!P0 IMAD.MOV.U32 R8, RZ, RZ, RZ ;  /* 0x000000ffff088224 */ /* 0x000fe200078e00ff */
[----:B------:R-:W-:Y:S06]  /*01d0*/  @!P0 BRA `(.L_x_1) ;  /* 0x0000000000608947 */ /* 0x000fec0003800000 */
[----:B------:R-:W-:Y:S01]  /*01e0*/  FSETP.GTU.FTZ.AND P0, PT, |R0|, +INF , PT ;  /* 0x7f8000000000780b */ /* 0x000fe20003f1c200 */
[----:B------:R-:W-:Y:S01]  /*01f0*/  IMAD.MOV.U32 R3, RZ, RZ, R5 ;  /* 0x000000ffff037224 */ /* 0x000fe200078e0005 */
[----:B------:R-:W-:-:S04]  /*0200*/  FSETP.GTU.FTZ.AND P1, PT, |R5|, +INF , PT ;  /* 0x7f8000000500780b */ /* 0x000fc80003f3c200 */
[----:B------:R-:W-:-:S13]  /*0210*/  PLOP3.LUT P0, PT, P0, P1, PT, 0xf8, 0x8f ;  /* 0x00000000008f781c */ /* 0x000fda0000703f70 */
[----:B------:R-:W-:Y:S05]  /*0220*/  @P0 BRA `(.L_x_2) ;  /* 0x0000000400440947 */ /* 0x000fea0003800000 */
[----:B------:R-:W-:-:S13]  /*0230*/  LOP3.LUT P0, RZ, R5, 0x7fffffff, R7, 0xc8, !PT ;  /* 0x7fffffff05ff7812 */ /* 0x000fda000780c807 */
[----:B------:R-:W-:Y:S05]  /*0240*/  @!P0 BRA `(.L_x_3) ;  /* 0x0000000400348947 */ /* 0x000fea0003800000 */
[C---:B------:R-:W-:Y:S02]  /*0250*/  FSETP.NEU.FTZ.AND P2, PT, |R0|.reuse, +INF , PT ;  /* 0x7f8000000000780b */ /* 0x040fe40003f5d200 */
[----:B------:R-:W-:Y:S02]  /*0260*/  FSETP.NEU.FTZ.AND P1, PT, |R3|, +INF , PT ;  /* 0x7f8000000300780b */ /* 0x000fe40003f3d200 */
[----:B------:R-:W-:-:S11]  /*0270*/  FSETP.NEU.FTZ.AND P0, PT, |R0|, +INF , PT ;  /* 0x7f8000000000780b */ /* 0x000fd60003f1d200 */
[----:B------:R-:W-:Y:S05]  /*0280*/  @!P1 BRA !P2, `(.L_x_3) ;  /* 0x0000000400249947 */ /* 0x000fea0005000000 */
[----:B------:R-:W-:-:S04]  /*0290*/  LOP3.LUT P2, RZ, R7, 0x7fffffff, RZ, 0xc0, !PT ;  /* 0x7fffffff07ff7812 */ /* 0x000fc8000784c0ff */
[----:B------:R-:W-:-:S13]  /*02a0*/  PLOP3.LUT P1, PT, P1, P2, PT, 0x2f, 0xf2 ;  /* 0x0000000000f2781c */ /* 0x000fda0000f24577 */
[----:B------:R-:W-:Y:S05]  /*02b0*/  @P1 BRA `(.L_x_4) ;  /* 0x0000000400101947 */ /* 0x000fea0003800000 */
[----:B------:R-:W-:-:S04]  /*02c0*/  LOP3.LUT P1, RZ, R5, 0x7fffffff, RZ, 0xc0, !PT ;  /* 0x7fffffff05ff7812 */ /* 0x000fc8000782c0ff */
[----:B------:R-:W-:-:S13]  /*02d0*/  PLOP3.LUT P0, PT, P0, P1, PT, 0x2f, 0xf2 ;  /* 0x0000000000f2781c */ /* 0x000fda0000702577 */
[----:B------:R-:W-:Y:S05]  /*02e0*/  @P0 BRA `(.L_x_5) ;  /* 0x0000000000f80947 */ /* 0x000fea0003800000 */
[----:B------:R-:W-:Y:S02]  /*02f0*/  ISETP.GE.AND P0, PT, R9, RZ, PT ;  /* 0x000000ff0900720c */ /* 0x000fe40003f06270 */
[----:B------:R-:W-:-:S11]  /*0300*/  ISETP.GE.AND P1, PT, R10, RZ, PT ;  /* 0x000000ff0a00720c */ /* 0x000fd60003f26270 */
[----:B------:R-:W-:Y:S02]  /*0310*/  @P0 IMAD.MOV.U32 R8, RZ, RZ, RZ ;  /* 0x000000ffff080224 */ /* 0x000fe400078e00ff */
[----:B------:R-:W-:Y:S01]  /*0320*/  @!P0 FFMA R7, R0, 1.84467440737095516160e+19, RZ ;  /* 0x5f80000000078823 */ /* 0x000fe200000000ff */
[----:B------:R-:W-:Y:S02]  /*0330*/  @!P0 IMAD.MOV.U32 R8, RZ, RZ, -0x40 ;  /* 0xffffffc0ff088424 */ /* 0x000fe400078e00ff */
[----:B------:R-:W-:Y:S02]  /*0340*/  @!P1 FFMA R5, R3, 1.84467440737095516160e+19, RZ ;  /* 0x5f80000003059823 */ /* 0x000fe400000000ff */
[----:B------:R-:W-:-:S07]  /*0350*/  @!P1 VIADD R8, R8, 0x40 ;  /* 0x0000004008089836 */ /* 0x000fce0000000000 */
.L_x_1:
[----:B------:R-:W-:Y:S01]  /*0360*/  LEA R0, R6, 0xc0800000, 0x17 ;  /* 0xc080000006007811 */ /* 0x000fe200078eb8ff */
[----:B------:R-:W-:-:S04]  /*0370*/  VIADD R4, R4, 0xffffff81 ;  /* 0xffffff8104047836 */ /* 0x000fc80000000000 */
[----:B------:R-:W-:Y:S02]  /*0380*/  IMAD.IADD R5, R5, 0x1, -R0 ;  /* 0x0000000105057824 */ /* 0x000fe400078e0a00 */
[----:B------:R-:W-:Y:S02]  /*0390*/  IMAD R0, R4, -0x800000, R7 ;  /* 0xff80000004007824 */ /* 0x000fe400078e0207 */
[----:B------:R-:W0:Y:S01]  /*03a0*/  MUFU.RCP R3, R5 ;  /* 0x0000000500037308 */ /* 0x000e220000001000 */
[----:B------:R-:W-:-:S04]  /*03b0*/  FADD.FTZ R9, -R5, -RZ ;  /* 0x800000ff05097221 */ /* 0x000fc80000010100 */
[----:B0-----:R-:W-:-:S04]  /*03c0*/  FFMA R10, R3, R9, 1 ;  /* 0x3f800000030a7423 */ /* 0x001fc80000000009 */
[----:B------:R-:W-:-:S04]  /*03d0*/  FFMA R12, R3, R10, R3 ;  /* 0x0000000a030c7223 */ /* 0x000fc80000000003 */
[----:B------:R-:W-:-:S04]  /*03e0*/  FFMA R3, R0, R12, RZ ;  /* 0x0000000c00037223 */ /* 0x000fc800000000ff */
[----:B------:R-:W-:-:S04]  /*03f0*/  FFMA R10, R9, R3, R0 ;  /* 0x00000003090a7223 */ /* 0x000fc80000000000 */
[----:B------:R-:W-:Y:S01]  /*0400*/  FFMA R11, R12, R10, R3 ;  /* 0x0000000a0c0b7223 */ /* 0x000fe20000000003 */
[----:B------:R-:W-:-:S03]  /*0410*/  IADD3 R3, PT, PT, R4, 0x7f, -R6 ;  /* 0x0000007f04037810 */ /* 0x000fc60007ffe806 */
[----:B------:R-:W-:Y:S02]  /*0420*/  FFMA R10, R9, R11, R0 ;  /* 0x0000000b090a7223 */ /* 0x000fe40000000000 */
[----:B------:R-:W-:Y:S02]  /*0430*/  IMAD.IADD R3, R3, 0x1, R8 ;  /* 0x0000000103037824 */ /* 0x000fe400078e0208 */
[----:B------:R-:W-:-:S05]  /*0440*/  FFMA R7, R12, R10, R11 ;  /* 0x0000000a0c077223 */ /* 0x000fca000000000b */
[----:B------:R-:W-:-:S04]  /*0450*/  SHF.R.U32.HI R0, RZ, 0x17, R7 ;  /* 0x00000017ff007819 */ /* 0x000fc80000011607 */
[----:B------:R-:W-:-:S05]  /*0460*/  LOP3.LUT R0, R0, 0xff, RZ, 0xc0, !PT ;  /* 0x000000ff00007812 */ /* 0x000fca00078ec0ff */
[----:B------:R-:W-:-:S04]  /*0470*/  IMAD.IADD R6, R0, 0x1, R3 ;  /* 0x0000000100067824 */ /* 0x000fc800078e0203 */
[----:B------:R-:W-:-:S05]  /*0480*/  VIADD R0, R6, 0xffffffff ;  /* 0xffffffff06007836 */ /* 0x000fca0000000000 */
[----:B------:R-:W-:-:S13]  /*0490*/  ISETP.GE.U32.AND P0, PT, R0, 0xfe, PT ;  /* 0x000000fe0000780c */ /* 0x000fda0003f06070 */
[----:B------:R-:W-:Y:S05]  /*04a0*/  @!P0 BRA `(.L_x_6) ;  /* 0x0000000000808947 */ /* 0x000fea0003800000 */
[----:B------:R-:W-:-:S13]  /*04b0*/  ISETP.GT.AND P0, PT, R6, 0xfe, PT ;  /* 0x000000fe0600780c */ /* 0x000fda0003f04270 */
[----:B------:R-:W-:Y:S05]  /*04c0*/  @P0 BRA `(.L_x_7) ;  /* 0x00000000006c0947 */ /* 0x000fea0003800000 */
[----:B------:R-:W-:-:S13]  /*04d0*/  ISETP.GE.AND P0, PT, R6, 0x1, PT ;  /* 0x000000010600780c */ /* 0x000fda0003f06270 */
[----:B------:R-:W-:Y:S05]  /*04e0*/  @P0 BRA `(.L_x_8) ;  /* 0x0000000000980947 */ /* 0x000fea0003800000 */
[----:B------:R-:W-:Y:S02]  /*04f0*/  ISETP.GE.AND P0, PT, R6, -0x18, PT ;  /* 0xffffffe80600780c */ /* 0x000fe40003f06270 */
[----:B------:R-:W-:-:S11]  /*0500*/  LOP3.LUT R7, R7, 0x80000000, RZ, 0xc0, !PT ;  /* 0x8000000007077812 */ /* 0x000fd600078ec0ff */
[----:B------:R-:W-:Y:S05]  /*0510*/  @!P0 BRA `(.L_x_8) ;  /* 0x00000000008c8947 */ /* 0x000fea0003800000 */
[-CC-:B------:R-:W-:Y:S01]  /*0520*/  FFMA.RZ R0, R12, R10.reuse, R11.reuse ;  /* 0x0000000a0c007223 */ /* 0x180fe2000000c00b */
[----:B------:R-:W-:Y:S02]  /*0530*/  VIADD R5, R6, 0x20 ;  /* 0x0000002006057836 */ /* 0x000fe40000000000 */
[-CC-:B------:R-:W-:Y:S01]  /*0540*/  FFMA.RM R3, R12, R10.reuse, R11.reuse ;  /* 0x0000000a0c037223 */ /* 0x180fe2000000400b */
[----:B------:R-:W-:Y:S02]  /*0550*/  ISETP.NE.AND P2, PT, R6, RZ, PT ;  /* 0x000000ff0600720c */ /* 0x000fe40003f45270 */
[----:B------:R-:W-:Y:S01]  /*0560*/  LOP3.LUT R4, R0, 0x7fffff, RZ, 0xc0, !PT ;  /* 0x007fffff00047812 */ /* 0x000fe200078ec0ff */
[----:B------:R-:W-:Y:S01]  /*0570*/  FFMA.RP R0, R12, R10, R11 ;  /* 0x0000000a0c007223 */ /* 0x000fe2000000800b */
[----:B------:R-:W-:Y:S01]  /*0580*/  ISETP.NE.AND P1, PT, R6, RZ, PT ;  /* 0x000000ff0600720c */ /* 0x000fe20003f25270 */
[----:B------:R-:W-:Y:S01]  /*0590*/  IMAD.MOV R6, RZ, RZ, -R6 ;  /* 0x000000ffff067224 */ /* 0x000fe200078e0a06 */
[----:B------:R-:W-:-:S02]  /*05a0*/  LOP3.LUT R4, R4, 0x800000, RZ, 0xfc, !PT ;  /* 0x0080000004047812 */ /* 0x000fc400078efcff */
[----:B------:R-:W-:Y:S02]  /*05b0*/  FSETP.NEU.FTZ.AND P0, PT, R0, R3, PT ;  /* 0x000000030000720b */ /* 0x000fe40003f1d000 */
[----:B------:R-:W-:Y:S02]  /*05c0*/  SHF.L.U32 R5, R4, R5, RZ ;  /* 0x0000000504057219 */ /* 0x000fe400000006ff */
[----:B------:R-:W-:Y:S02]  /*05d0*/  SEL R3, R6, RZ, P2 ;  /* 0x000000ff06037207 */ /* 0x000fe40001000000 */
[----:B------:R-:W-:Y:S02]  /*05e0*/  ISETP.NE.AND P1, PT, R5, RZ, P1 ;  /* 0x000000ff0500720c */ /* 0x000fe40000f25270 */
[----:B------:R-:W-:Y:S02]  /*05f0*/  SHF.R.U32.HI R3, RZ, R3, R4 ;  /* 0x00000003ff037219 */ /* 0x000fe40000011604 */
[----:B------:R-:W-:-:S02]  /*0600*/  PLOP3.LUT P0, PT, P0, P1, PT, 0xf8, 0x8f ;  /* 0x00000000008f781c */ /* 0x000fc40000703f70 */
[----:B------:R-:W-:Y:S02]  /*0610*/  SHF.R.U32.HI R5, RZ, 0x1, R3 ;  /* 0x00000001ff057819 */ /* 0x000fe40000011603 */
[----:B------:R-:W-:-:S04]  /*0620*/  SEL R0, RZ, 0x1, !P0 ;  /* 0x00000001ff007807 */ /* 0x000fc80004000000 */
[----:B------:R-:W-:-:S04]  /*0630*/  LOP3.LUT R0, R0, 0x1, R5, 0xf8, !PT ;  /* 0x0000000100007812 */ /* 0x000fc800078ef805 */
[----:B------:R-:W-:-:S05]  /*0640*/  LOP3.LUT R0, R0, R3, RZ, 0xc0, !PT ;  /* 0x0000000300007212 */ /* 0x000fca00078ec0ff */
[----:B------:R-:W-:-:S05]  /*0650*/  IMAD.IADD R0, R5, 0x1, R0 ;  /* 0x0000000105007824 */ /* 0x000fca00078e0200 */
[----:B------:R-:W-:Y:S01]  /*0660*/  LOP3.LUT R7, R0, R7, RZ, 0xfc, !PT ;  /* 0x0000000700077212 */ /* 0x000fe200078efcff */
[----:B------:R-:W-:Y:S06]  /*0670*/  BRA `(.L_x_8) ;  /* 0x0000000000347947 */ /* 0x000fec0003800000 */
.L_x_7:
[----:B------:R-:W-:-:S04]  /*0680*/  LOP3.LUT R7, R7, 0x80000000, RZ, 0xc0, !PT ;  /* 0x8000000007077812 */ /* 0x000fc800078ec0ff */
[----:B------:R-:W-:Y:S01]  /*0690*/  LOP3.LUT R7, R7, 0x7f800000, RZ, 0xfc, !PT ;  /* 0x7f80000007077812 */ /* 0x000fe200078efcff */
[----:B------:R-:W-:Y:S06]  /*06a0*/  BRA `(.L_x_8) ;  /* 0x0000000000287947 */ /* 0x000fec0003800000 */
.L_x_6:
[----:B------:R-:W-:Y:S01]  /*06b0*/  IMAD R7, R3, 0x800000, R7 ;  /* 0x0080000003077824 */ /* 0x000fe200078e0207 */
[----:B------:R-:W-:Y:S06]  /*06c0*/  BRA `(.L_x_8) ;  /* 0x0000000000207947 */ /* 0x000fec0003800000 */
.L_x_5:
[----:B------:R-:W-:-:S04]  /*06d0*/  LOP3.LUT R7, R5, 0x80000000, R7, 0x48, !PT ;  /* 0x8000000005077812 */ /* 0x000fc800078e4807 */
[----:B------:R-:W-:Y:S01]  /*06e0*/  LOP3.LUT R7, R7, 0x7f800000, RZ, 0xfc, !PT ;  /* 0x7f80000007077812 */ /* 0x000fe200078efcff */
[----:B------:R-:W-:Y:S06]  /*06f0*/  BRA `(.L_x_8) ;  /* 0x0000000000147947 */ /* 0x000fec0003800000 */
.L_x_4:
[----:B------:R-:W-:Y:S01]  /*0700*/  LOP3.LUT R7, R5, 0x80000000, R7, 0x48, !PT ;  /* 0x8000000005077812 */ /* 0x000fe200078e4807 */
[----:B------:R-:W-:Y:S06]  /*0710*/  BRA `(.L_x_8) ;  /* 0x00000000000c7947 */ /* 0x000fec0003800000 */
.L_x_3:
[----:B------:R-:W0:Y:S01]  /*0720*/  MUFU.RSQ R7, -QNAN ;  /* 0xffc0000000077908 */ /* 0x000e220000001400 */
[----:B------:R-:W-:Y:S05]  /*0730*/  BRA `(.L_x_8) ;  /* 0x0000000000047947 */ /* 0x000fea0003800000 */
.L_x_2:
[----:B------:R-:W-:-:S07]  /*0740*/  FADD.FTZ R7, R0, R3 ;  /* 0x0000000300077221 */ /* 0x000fce0000010000 */
.L_x_8:
[----:B------:R-:W-:-:S04]  /*0750*/  IMAD.MOV.U32 R3, RZ, RZ, 0x0 ;  /* 0x00000000ff037424 */ /* 0x000fc800078e00ff */
[----:B0-----:R-:W-:Y:S05]  /*0760*/  RET.REL.NODEC R2 `(_Z8getOmegaPfS_) ;  /* 0xfffffff802247950 */ /* 0x001fea0003c3ffff */
.L_x_9:
[----:B------:R-:W-:-:S00]  /*0770*/  BRA `(.L_x_9) ;  /* 0xfffffffc00fc7947 */ /* 0x000fc0000383ffff */
[----:B------:R-:W-:-:S00]  /*0780*/  NOP ;  /* 0x0000000000007918 */ /* 0x000fc00000000000 */
[----:B------:R-:W-:-:S00]  /*0790*/  NOP ;  /* 0x0000000000007918 */ /* 0x000fc00000000000 */
[----:B------:R-:W-:-:S00]  /*07a0*/  NOP ;  /* 0x0000000000007918 */ /* 0x000fc00000000000 */
[----:B------:R-:W-:-:S00]  /*07b0*/  NOP ;  /* 0x0000000000007918 */ /* 0x000fc00000000000 */
[----:B------:R-:W-:-:S00]  /*07c0*/  NOP ;  /* 0x0000000000007918 */ /* 0x000fc00000000000 */
[----:B------:R-:W-:-:S00]  /*07d0*/  NOP ;  /* 0x0000000000007918 */ /* 0x000fc00000000000 */
[----:B------:R-:W-:-:S00]  /*07e0*/  NOP ;  /* 0x0000000000007918 */ /* 0x000fc00000000000 */
[----:B------:R-:W-:-:S00]  /*07f0*/  NOP ;  /* 0x0000000000007918 */ /* 0x000fc00000000000 */
.L_x_39:


//--------------------- .text._Z8getAlphaPfS_S_   --------------------------
	.section	.text._Z8getAlphaPfS_S_,"ax",@progbits
	.align	128
        .global         _Z8getAlphaPfS_S_
        .type           _Z8getAlphaPfS_S_,@function
        .size           _Z8getAlphaPfS_S_,(.L_x_40 - _Z8getAlphaPfS_S_)
        .other          _Z8getAlphaPfS_S_,@"STO_CUDA_ENTRY STV_DEFAULT"
_Z8getAlphaPfS_S_:
.text._Z8getAlphaPfS_S_:
        /* <DEDUP_REMOVED lines=15> */
[----:B------:R-:W-:Y:S05]  /*00f0*/  CALL.REL.NOINC `($__internal_1_$__cuda_sm3x_div_rn_noftz_f32_slowpath) ;  /* 0x00000000000c7944 */ /* 0x000fea0003c00000 */
.L_x_10:
[----:B------:R-:W0:Y:S02]  /*0100*/  LDC.64 R2, c[0x0][0x380] ;  /* 0x0000e000ff027b82 */ /* 0x000e240000000a00 */
[----:B0-----:R-:W-:Y:S01]  /*0110*/  STG.E desc[UR4][R2.64], R7 ;  /* 0x0000000702007986 */ /* 0x001fe2000c101904 */
[----:B------:R-:W-:Y:S05]  /*0120*/  EXIT ;  /* 0x000000000000794d */ /* 0x000fea0003800000 */
        .weak           $__internal_1_$__cuda_sm3x_div_rn_noftz_f32_slowpath
        .type           $__internal_1_$__cuda_sm3x_div_rn_noftz_f32_slowpath,@function
        .size           $__internal_1_$__cuda_sm3x_div_rn_noftz_f32_slowpath,(.L_x_40 - $__internal_1_$__cuda_sm3x_div_rn_noftz_f32_slowpath)
$__internal_1_$__cuda_sm3x_div_rn_noftz_f32_slowpath:
        /* <DEDUP_REMOVED lines=35> */
.L_x_11:
        /* <DEDUP_REMOVED lines=50> */
.L_x_17:
[----:B------:R-:W-:-:S04]  /*0680*/  LOP3.LUT R7, R7, 0x80000000, RZ, 0xc0, !PT ;  /* 0x8000000007077812 */ /* 0x000fc800078ec0ff */
[----:B------:R-:W-:Y:S01]  /*0690*/  LOP3.LUT R7, R7, 0x7f800000, RZ, 0xfc, !PT ;  /* 0x7f80000007077812 */ /* 0x000fe200078efcff */
[----:B------:R-:W-:Y:S06]  /*06a0*/  BRA `(.L_x_18) ;  /* 0x0000000000287947 */ /* 0x000fec0003800000 */
.L_x_16:
[----:B------:R-:W-:Y:S01]  /*06b0*/  IMAD R7, R3, 0x800000, R7 ;  /* 0x0080000003077824 */ /* 0x000fe200078e0207 */
[----:B------:R-:W-:Y:S06]  /*06c0*/  BRA `(.L_x_18) ;  /* 0x0000000000207947 */ /* 0x000fec0003800000 */
.L_x_15:
[----:B------:R-:W-:-:S04]  /*06d0*/  LOP3.LUT R7, R5, 0x80000000, R7, 0x48, !PT ;  /* 0x8000000005077812 */ /* 0x000fc800078e4807 */
[----:B------:R-:W-:Y:S01]  /*06e0*/  LOP3.LUT R7, R7, 0x7f800000, RZ, 0xfc, !PT ;  /* 0x7f80000007077812 */ /* 0x000fe200078efcff */
[----:B------:R-:W-:Y:S06]  /*06f0*/  BRA `(.L_x_18) ;  /* 0x0000000000147947 */ /* 0x000fec0003800000 */
.L_x_14:
[----:B------:R-:W-:Y:S01]  /*0700*/  LOP3.LUT R7, R5, 0x80000000, R7, 0x48, !PT ;  /* 0x8000000005077812 */ /* 0x000fe200078e4807 */
[----:B------:R-:W-:Y:S06]  /*0710*/  BRA `(.L_x_18) ;  /* 0x00000000000c7947 */ /* 0x000fec0003800000 */
.L_x_13:
[----:B------:R-:W0:Y:S01]  /*0720*/  MUFU.RSQ R7, -QNAN ;  /* 0xffc0000000077908 */ /* 0x000e220000001400 */
[----:B------:R-:W-:Y:S05]  /*0730*/  BRA `(.L_x_18) ;  /* 0x0000000000047947 */ /* 0x000fea0003800000 */
.L_x_12:
[----:B------:R-:W-:-:S07]  /*0740*/  FADD.FTZ R7, R0, R3 ;  /* 0x0000000300077221 */ /* 0x000fce0000010000 */
.L_x_18:
[----:B------:R-:W-:-:S04]  /*0750*/  IMAD.MOV.U32 R3, RZ, RZ, 0x0 ;  /* 0x00000000ff037424 */ /* 0x000fc800078e00ff */
[----:B0-----:R-:W-:Y:S05]  /*0760*/  RET.REL.NODEC R2 `(_Z8getAlphaPfS_S_) ;  /* 0xfffffff802247950 */ /* 0x001fea0003c3ffff */
.L_x_19:
        /* <DEDUP_REMOVED lines=9> */
.L_x_40:


//--------------------- .text._Z17initOmegaRhoAlphaPfS_S_ --------------------------
	.section	.text._Z17initOmegaRhoAlphaPfS_S_,"ax",@progbits
	.align	128
        .global         _Z17initOmegaRhoAlphaPfS_S_
        .type           _Z17initOmegaRhoAlphaPfS_S_,@function
        .size           _Z17initOmegaRhoAlphaPfS_S_,(.L_x_44 - _Z17initOmegaRhoAlphaPfS_S_)
        .other          _Z17initOmegaRhoAlphaPfS_S_,@"STO_CUDA_ENTRY STV_DEFAULT"
_Z17initOmegaRhoAlphaPfS_S_:
.text._Z17initOmegaRhoAlphaPfS_S_:
[----:B------:R-:W-:Y:S08]  /*0000*/  LDC R1, c[0x0][0x37c] ;  /* 0x0000df00ff017b82 */ /* 0x000ff00000000800 */
[----:B------:R-:W0:Y:S01]  /*0010*/  LDC.64 R2, c[0x0][0x388] ;  /* 0x0000e200ff027b82 */ /* 0x000e220000000a00 */
[----:B------:R-:W0:Y:S01]  /*0020*/  LDCU.64 UR4, c[0x0][0x358] ;  /* 0x00006b00ff0477ac */ /* 0x000e220008000a00 */
[----:B------:R-:W-:-:S06]  /*0030*/  HFMA2 R9, -RZ, RZ, 1.875, 0 ;  /* 0x3f800000ff097431 */ /* 0x000fcc00000001ff */
[----:B------:R-:W1:Y:S08]  /*0040*/  LDC.64 R4, c[0x0][0x380] ;  /* 0x0000e000ff047b82 */ /* 0x000e700000000a00 */
[----:B------:R-:W2:Y:S01]  /*0050*/  LDC.64 R6, c[0x0][0x390] ;  /* 0x0000e400ff067b82 */ /* 0x000ea20000000a00 */
[----:B0-----:R-:W-:Y:S04]  /*0060*/  STG.E desc[UR4][R2.64], R9 ;  /* 0x0000000902007986 */ /* 0x001fe8000c101904 */
[----:B-1----:R-:W-:Y:S04]  /*0070*/  STG.E desc[UR4][R4.64], R9 ;  /* 0x0000000904007986 */ /* 0x002fe8000c101904 */
[----:B--2---:R-:W-:Y:S01]  /*0080*/  STG.E desc[UR4][R6.64], R9 ;  /* 0x0000000906007986 */ /* 0x004fe2000c101904 */
[----:B------:R-:W-:Y:S05]  /*0090*/  EXIT ;  /* 0x000000000000794d */ /* 0x000fea0003800000 */
.L_x_20:
        /* <DEDUP_REMOVED lines=14> */
.L_x_44:


//--------------------- .text._Z10getBetaRhoPfS_S_S_S_ --------------------------
	.section	.text._Z10getBetaRhoPfS_S_S_S_,"ax",@progbits
	.align	128
        .global         _Z10getBetaRhoPfS_S_S_S_
        .type           _Z10getBetaRhoPfS_S_S_S_,@function
        .size           _Z10getBetaRhoPfS_S_S_S_,(.L_x_41 - _Z10getBetaRhoPfS_S_S_S_)
        .other          _Z10getBetaRhoPfS_S_S_S_,@"STO_CUDA_ENTRY STV_DEFAULT"
_Z10getBetaRhoPfS_S_S_S_:
.text._Z10getBetaRhoPfS_S_S_S_:
        /* <DEDUP_REMOVED lines=15> */
[----:B------:R-:W-:Y:S05]  /*00f0*/  CALL.REL.NOINC `($__internal_2_$__cuda_sm3x_div_rn_noftz_f32_slowpath) ;  /* 0x0000000000607944 */ /* 0x000fea0003c00000 */
[----:B------:R-:W-:-:S07]  /*0100*/  IMAD.MOV.U32 R2, RZ, RZ, R0 ;  /* 0x000000ffff027224 */ /* 0x000fce00078e0000 */
.L_x_21:
[----:B------:R-:W0:Y:S08]  /*0110*/  LDC.64 R6, c[0x0][0x380] ;  /* 0x0000e000ff067b82 */ /* 0x000e300000000a00 */
        /* <DEDUP_REMOVED lines=14> */
.L_x_22:
[----:B------:R-:W0:Y:S01]  /*0200*/  LDC.64 R4, c[0x0][0x390] ;  /* 0x0000e400ff047b82 */ /* 0x000e220000000a00 */
[----:B------:R-:W-:-:S07]  /*0210*/  FMUL R9, R9, R2 ;  /* 0x0000000209097220 */ /* 0x000fce0000400000 */
[----:B------:R-:W1:Y:S01]  /*0220*/  LDC.64 R6, c[0x0][0x3a0] ;  /* 0x0000e800ff067b82 */ /* 0x000e620000000a00 */
[----:B0-----:R-:W-:Y:S04]  /*0230*/  STG.E desc[UR4][R4.64], R9 ;  /* 0x0000000904007986 */ /* 0x001fe8000c101904 */
[----:B-1----:R-:W2:Y:S03]  /*0240*/  LDG.E R7, desc[UR4][R6.64] ;  /* 0x0000000406077981 */ /* 0x002ea6000c1e1900 */
[----:B------:R-:W2:Y:S02]  /*0250*/  LDC.64 R2, c[0x0][0x388] ;  /* 0x0000e200ff027b82 */ /* 0x000ea40000000a00 */
[----:B--2---:R-:W-:Y:S01]  /*0260*/  STG.E desc[UR4][R2.64], R7 ;  /* 0x0000000702007986 */ /* 0x004fe2000c101904 */
[----:B------:R-:W-:Y:S05]  /*0270*/  EXIT ;  /* 0x000000000000794d */ /* 0x000fea0003800000 */
        .weak           $__internal_2_$__cuda_sm3x_div_rn_noftz_f32_slowpath
        .type           $__internal_2_$__cuda_sm3x_div_rn_noftz_f32_slowpath,@function
        .size           $__internal_2_$__cuda_sm3x_div_rn_noftz_f32_slowpath,(.L_x_41 - $__internal_2_$__cuda_sm3x_div_rn_noftz_f32_slowpath)
$__internal_2_$__cuda_sm3x_div_rn_noftz_f32_slowpath:
[----:B------:R-:W-:Y:S02]  /*0280*/  SHF.R.U32.HI R6, RZ, 0x17, R3 ;  /* 0x00000017ff067819 */ /* 0x000fe40000011603 */
        /* <DEDUP_REMOVED lines=9> */
[----:B------:R-:W-:Y:S02]  /*0320*/  FSETP.GTU.FTZ.AND P0, PT, |R0|, +INF , PT ;  /* 0x7f8000000000780b */ /* 0x000fe40003f1c200 */
        /* <DEDUP_REMOVED lines=22> */
.L_x_23:
[----:B------:R-:W-:-:S05]  /*0490*/  LEA R6, R10, 0xc0800000, 0x17 ;  /* 0xc08000000a067811 */ /* 0x000fca00078eb8ff */
[----:B------:R-:W-:Y:S02]  /*04a0*/  IMAD.IADD R6, R3, 0x1, -R6 ;  /* 0x0000000103067824 */ /* 0x000fe400078e0a06 */
[----:B------:R-:W-:Y:S02]  /*04b0*/  VIADD R3, R8, 0xffffff81 ;  /* 0xffffff8108037836 */ /* 0x000fe40000000000 */
[----:B------:R0:W1:Y:S01]  /*04c0*/  MUFU.RCP R7, R6 ;  /* 0x0000000600077308 */ /* 0x0000620000001000 */
[----:B------:R-:W-:Y:S01]  /*04d0*/  FADD.FTZ R9, -R6, -RZ ;  /* 0x800000ff06097221 */ /* 0x000fe20000010100 */
[C---:B------:R-:W-:Y:S01]  /*04e0*/  IMAD R0, R3.reuse, -0x800000, R0 ;  /* 0xff80000003007824 */ /* 0x040fe200078e0200 */
[----:B0-----:R-:W-:-:S05]  /*04f0*/  IADD3 R6, PT, PT, R3, 0x7f, -R10 ;  /* 0x0000007f03067810 */ /* 0x001fca0007ffe80a */
[----:B------:R-:W-:Y:S02]  /*0500*/  IMAD.IADD R6, R6, 0x1, R5 ;  /* 0x0000000106067824 */ /* 0x000fe400078e0205 */
[----:B-1----:R-:W-:-:S04]  /*0510*/  FFMA R8, R7, R9, 1 ;  /* 0x3f80000007087423 */ /* 0x002fc80000000009 */
[----:B------:R-:W-:-:S04]  /*0520*/  FFMA R12, R7, R8, R7 ;  /* 0x00000008070c7223 */ /* 0x000fc80000000007 */
[----:B------:R-:W-:-:S04]  /*0530*/  FFMA R7, R0, R12, RZ ;  /* 0x0000000c00077223 */ /* 0x000fc800000000ff */
[----:B------:R-:W-:-:S04]  /*0540*/  FFMA R8, R9, R7, R0 ;  /* 0x0000000709087223 */ /* 0x000fc80000000000 */
[----:B------:R-:W-:-:S04]  /*0550*/  FFMA R7, R12, R8, R7 ;  /* 0x000000080c077223 */ /* 0x000fc80000000007 */
[----:B------:R-:W-:-:S04]  /*0560*/  FFMA R8, R9, R7, R0 ;  /* 0x0000000709087223 */ /* 0x000fc80000000000 */
        /* <DEDUP_REMOVED lines=14> */
[CCC-:B------:R-:W-:Y:S01]  /*0650*/  FFMA.RZ R3, R12.reuse, R8.reuse, R7.reuse ;  /* 0x000000080c037223 */ /* 0x1c0fe2000000c007 */
[CCC-:B------:R-:W-:Y:S01]  /*0660*/  FFMA.RM R6, R12.reuse, R8.reuse, R7.reuse ;  /* 0x000000080c067223 */ /* 0x1c0fe20000004007 */
[C---:B------:R-:W-:Y:S02]  /*0670*/  ISETP.NE.AND P2, PT, R9.reuse, RZ, PT ;  /* 0x000000ff0900720c */ /* 0x040fe40003f45270 */
[----:B------:R-:W-:Y:S02]  /*0680*/  ISETP.NE.AND P1, PT, R9, RZ, PT ;  /* 0x000000ff0900720c */ /* 0x000fe40003f25270 */
[----:B------:R-:W-:Y:S01]  /*0690*/  LOP3.LUT R5, R3, 0x7fffff, RZ, 0xc0, !PT ;  /* 0x007fffff03057812 */ /* 0x000fe200078ec0ff */
[----:B------:R-:W-:Y:S01]  /*06a0*/  FFMA.RP R3, R12, R8, R7 ;  /* 0x000000080c037223 */ /* 0x000fe20000008007 */
[----:B------:R-:W-:Y:S02]  /*06b0*/  VIADD R8, R9, 0x20 ;  /* 0x0000002009087836 */ /* 0x000fe40000000000 */
[----:B------:R-:W-:Y:S01]  /*06c0*/  LOP3.LUT R5, R5, 0x800000, RZ, 0xfc, !PT ;  /* 0x0080000005057812 */ /* 0x000fe200078efcff */
[----:B------:R-:W-:Y:S01]  /*06d0*/  IMAD.MOV R7, RZ, RZ, -R9 ;  /* 0x000000ffff077224 */ /* 0x000fe200078e0a09 */
[----:B------:R-:W-:-:S02]  /*06e0*/  FSETP.NEU.FTZ.AND P0, PT, R3, R6, PT ;  /* 0x000000060300720b */ /* 0x000fc40003f1d000 */
[----:B------:R-:W-:Y:S02]  /*06f0*/  SHF.L.U32 R8, R5, R8, RZ ;  /* 0x0000000805087219 */ /* 0x000fe400000006ff */
[----:B------:R-:W-:Y:S02]  /*0700*/  SEL R6, R7, RZ, P2 ;  /* 0x000000ff07067207 */ /* 0x000fe40001000000 */
[----:B------:R-:W-:Y:S02]  /*0710*/  ISETP.NE.AND P1, PT, R8, RZ, P1 ;  /* 0x000000ff0800720c */ /* 0x000fe40000f25270 */
[----:B------:R-:W-:Y:S02]  /*0720*/  SHF.R.U32.HI R6, RZ, R6, R5 ;  /* 0x00000006ff067219 */ /* 0x000fe40000011605 */
[----:B------:R-:W-:Y:S02]  /*0730*/  PLOP3.LUT P0, PT, P0, P1, PT, 0xf8, 0x8f ;  /* 0x00000000008f781c */ /* 0x000fe40000703f70 */
[----:B------:R-:W-:-:S02]  /*0740*/  SHF.R.U32.HI R8, RZ, 0x1, R6 ;  /* 0x00000001ff087819 */ /* 0x000fc40000011606 */
[----:B------:R-:W-:-:S04]  /*0750*/  SEL R3, RZ, 0x1, !P0 ;  /* 0x00000001ff037807 */ /* 0x000fc80004000000 */
[----:B------:R-:W-:-:S04]  /*0760*/  LOP3.LUT R3, R3, 0x1, R8, 0xf8, !PT ;  /* 0x0000000103037812 */ /* 0x000fc800078ef808 */
[----:B------:R-:W-:-:S05]  /*0770*/  LOP3.LUT R3, R3, R6, RZ, 0xc0, !PT ;  /* 0x0000000603037212 */ /* 0x000fca00078ec0ff */
[----:B------:R-:W-:-:S05]  /*0780*/  IMAD.IADD R3, R8, 0x1, R3 ;  /* 0x0000000108037824 */ /* 0x000fca00078e0203 */
[----:B------:R-:W-:Y:S01]  /*0790*/  LOP3.LUT R0, R3, R0, RZ, 0xfc, !PT ;  /* 0x0000000003007212 */ /* 0x000fe200078efcff */
[----:B------:R-:W-:Y:S06]  /*07a0*/  BRA `(.L_x_30) ;  /* 0x0000000000347947 */ /* 0x000fec0003800000 */
.L_x_29:
[----:B------:R-:W-:-:S04]  /*07b0*/  LOP3.LUT R0, R0, 0x80000000, RZ, 0xc0, !PT ;  /* 0x8000000000007812 */ /* 0x000fc800078ec0ff */
[----:B------:R-:W-:Y:S01]  /*07c0*/  LOP3.LUT R0, R0, 0x7f800000, RZ, 0xfc, !PT ;  /* 0x7f80000000007812 */ /* 0x000fe200078efcff */
[----:B------:R-:W-:Y:S06]  /*07d0*/  BRA `(.L_x_30) ;  /* 0x0000000000287947 */ /* 0x000fec0003800000 */
.L_x_28:
[----:B------:R-:W-:Y:S01]  /*07e0*/  IMAD R0, R6, 0x800000, R0 ;  /* 0x0080000006007824 */ /* 0x000fe200078e0200 */
[----:B------:R-:W-:Y:S06]  /*07f0*/  BRA `(.L_x_30) ;  /* 0x0000000000207947 */ /* 0x000fec0003800000 */
.L_x_27:
[----:B------:R-:W-:-:S04]  /*0800*/  LOP3.LUT R0, R3, 0x80000000, R0, 0x48, !PT ;  /* 0x8000000003007812 */ /* 0x000fc800078e4800 */
[----:B------:R-:W-:Y:S01]  /*0810*/  LOP3.LUT R0, R0, 0x7f800000, RZ, 0xfc, !PT ;  /* 0x7f80000000007812 */ /* 0x000fe200078efcff */
[----:B------:R-:W-:Y:S06]  /*0820*/  BRA `(.L_x_30) ;  /* 0x0000000000147947 */ /* 0x000fec0003800000 */
.L_x_26:
[----:B------:R-:W-:Y:S01]  /*0830*/  LOP3.LUT R0, R3, 0x80000000, R0, 0x48, !PT ;  /* 0x8000000003007812 */ /* 0x000fe200078e4800 */
[----:B------:R-:W-:Y:S06]  /*0840*/  BRA `(.L_x_30) ;  /* 0x00000000000c7947 */ /* 0x000fec0003800000 */
.L_x_25:
[----:B------:R-:W0:Y:S01]  /*0850*/  MUFU.RSQ R0, -QNAN ;  /* 0xffc0000000007908 */ /* 0x000e220000001400 */
[----:B------:R-:W-:Y:S05]  /*0860*/  BRA `(.L_x_30) ;  /* 0x0000000000047947 */ /* 0x000fea0003800000 */
.L_x_24:
[----:B------:R-:W-:-:S07]  /*0870*/  FADD.FTZ R0, R0, R3 ;  /* 0x0000000300007221 */ /* 0x000fce0000010000 */
.L_x_30:
[----:B------:R-:W-:-:S04]  /*0880*/  IMAD.MOV.U32 R5, RZ, RZ, 0x0 ;  /* 0x00000000ff057424 */ /* 0x000fc800078e00ff */
[----:B0-----:R-:W-:Y:S05]  /*0890*/  RET.REL.NODEC R4 `(_Z10getBetaRhoPfS_S_S_S_) ;  /* 0xfffffff404d87950 */ /* 0x001fea0003c3ffff */
.L_x_31:
        /* <DEDUP_REMOVED lines=14> */
.L_x_41:


//--------------------- .text._Z11getArraySumPfS_iS_ --------------------------
	.section	.text._Z11getArraySumPfS_iS_,"ax",@progbits
	.align	128
        .global         _Z11getArraySumPfS_iS_
        .type           _Z11getArraySumPfS_iS_,@function
        .size           _Z11getArraySumPfS_iS_,(.L_x_46 - _Z11getArraySumPfS_iS_)
        .other          _Z11getArraySumPfS_iS_,@"STO_CUDA_ENTRY STV_DEFAULT"
_Z11getArraySumPfS_iS_:
.text._Z11getArraySumPfS_iS_:
[----:B------:R-:W-:Y:S08]  /*0000*/  LDC R1, c[0x0][0x37c] ;  /* 0x0000df00ff017b82 */ /* 0x000ff00000000800 */
[----:B------:R-:W0:Y:S01]  /*0010*/  LDC R10, c[0x0][0x390] ;  /* 0x0000e400ff0a7b82 */ /* 0x000e220000000800 */
[----:B------:R-:W1:Y:S01]  /*0020*/  LDCU.64 UR4, c[0x0][0x358] ;  /* 0x00006b00ff0477ac */ /* 0x000e620008000a00 */
[----:B0-----:R-:W-:-:S13]  /*0030*/  ISETP.NE.AND P0, PT, R10, 0x2, PT ;  /* 0x000000020a00780c */ /* 0x001fda0003f05270 */
[----:B------:R-:W1:Y:S01]  /*0040*/  @!P0 LDC.64 R2, c[0x0][0x388] ;  /* 0x0000e200ff028b82 */ /* 0x000e620000000a00 */
[----:B------:R-:W0:Y:S07]  /*0050*/  S2R R9, SR_TID.X ;  /* 0x0000000000097919 */ /* 0x000e2e0000002100 */
[----:B------:R-:W0:Y:S08]  /*0060*/  S2UR UR6, SR_CTAID.X ;  /* 0x00000000000679c3 */ /* 0x000e300000002500 */
[----:B------:R-:W0:Y:S01]  /*0070*/  LDC R0, c[0x0][0x360] ;  /* 0x0000d800ff007b82 */ /* 0x000e220000000800 */
[----:B-1----:R-:W2:Y:S07]  /*0080*/  @!P0 LDG.E R6, desc[UR4][R2.64] ;  /* 0x0000000402068981 */ /* 0x002eae000c1e1900 */
[----:B------:R-:W1:Y:S01]  /*0090*/  @!P0 LDC.64 R4, c[0x0][0x380] ;  /* 0x0000e000ff048b82 */ /* 0x000e620000000a00 */
[----:B------:R-:W2:Y:S01]  /*00a0*/  @!P0 LDG.E R7, desc[UR4][R2.64+0x4] ;  /* 0x0000040402078981 */ /* 0x000ea2000c1e1900 */
[----:B0-----:R-:W-:-:S04]  /*00b0*/  IMAD R0, R0, UR6, R9 ;  /* 0x0000000600007c24 */ /* 0x001fc8000f8e0209 */
[----:B-1----:R-:W-:-:S04]  /*00c0*/  @!P0 IMAD.WIDE R4, R0, 0x4, R4 ;  /* 0x0000000400048825 */ /* 0x002fc800078e0204 */
[----:B--2---:R-:W-:-:S05]  /*00d0*/  @!P0 FADD R9, R6, R7 ;  /* 0x0000000706098221 */ /* 0x004fca0000000000 */
[----:B------:R0:W-:Y:S04]  /*00e0*/  @!P0 STG.E desc[UR4][R4.64], R9 ;  /* 0x0000000904008986 */ /* 0x0001e8000c101904 */
[----:B------:R-:W2:Y:S04]  /*00f0*/  @!P0 LDG.E R8, desc[UR4][R2.64] ;  /* 0x0000000402088981 */ /* 0x000ea8000c1e1900 */
[----:B------:R-:W2:Y:S01]  /*0100*/  @!P0 LDG.E R11, desc[UR4][R2.64+0x4] ;  /* 0x00000404020b8981 */ /* 0x000ea2000c1e1900 */
[----:B------:R-:W1:Y:S01]  /*0110*/  @!P0 LDC.64 R6, c[0x0][0x398] ;  /* 0x0000e600ff068b82 */ /* 0x000e620000000a00 */
[----:B--2---:R-:W-:-:S05]  /*0120*/  @!P0 FADD R11, R8, R11 ;  /* 0x0000000b080b8221 */ /* 0x004fca0000000000 */
[----:B-1----:R0:W-:Y:S01]  /*0130*/  @!P0 STG.E desc[UR4][R6.64], R11 ;  /* 0x0000000b06008986 */ /* 0x0021e2000c101904 */
[----:B------:R-:W-:Y:S05]  /*0140*/  @!P0 EXIT ;  /* 0x000000000000894d */ /* 0x000fea0003800000 */
[----:B0-----:R-:W-:-:S04]  /*0150*/  SHF.L.U32 R5, R0, 0x1, RZ ;  /* 0x0000000100057819 */ /* 0x001fc800000006ff */
[----:B------:R-:W-:-:S13]  /*0160*/  ISETP.GE.AND P0, PT, R5, R10, PT ;  /* 0x0000000a0500720c */ /* 0x000fda0003f06270 */
[----:B------:R-:W-:Y:S05]  /*0170*/  @P0 EXIT ;  /* 0x000000000000094d */ /* 0x000fea0003800000 */
[----:B------:R-:W-:-:S04]  /*0180*/  IADD3 R2, PT, PT, R5, 0x1, RZ ;  /* 0x0000000105027810 */ /* 0x000fc80007ffe0ff */
[----:B------:R-:W-:-:S13]  /*0190*/  ISETP.NE.AND P0, PT, R2, R10, PT ;  /* 0x0000000a0200720c */ /* 0x000fda0003f05270 */
[----:B------:R-:W-:Y:S05]  /*01a0*/  @P0 BRA `(.L_x_32) ;  /* 0x00000000001c0947 */ /* 0x000fea0003800000 */
[----:B------:R-:W0:Y:S02]  /*01b0*/  LDC.64 R2, c[0x0][0x388] ;  /* 0x0000e200ff027b82 */ /* 0x000e240000000a00 */
[----:B0-----:R-:W-:-:S06]  /*01c0*/  IMAD.WIDE R2, R5, 0x4, R2 ;  /* 0x0000000405027825 */ /* 0x001fcc00078e0202 */
[----:B------:R-:W0:Y:S01]  /*01d0*/  LDC.64 R4, c[0x0][0x380] ;  /* 0x0000e000ff047b82 */ /* 0x000e220000000a00 */
[----:B------:R-:W2:Y:S01]  /*01e0*/  LDG.E R3, desc[UR4][R2.64] ;  /* 0x0000000402037981 */ /* 0x000ea2000c1e1900 */
[----:B0-----:R-:W-:-:S05]  /*01f0*/  IMAD.WIDE R4, R0, 0x4, R4 ;  /* 0x0000000400047825 */ /* 0x001fca00078e0204 */
[----:B--2---:R-:W-:Y:S01]  /*0200*/  STG.E desc[UR4][R4.64], R3 ;  /* 0x0000000304007986 */ /* 0x004fe2000c101904 */
[----:B------:R-:W-:Y:S05]  /*0210*/  EXIT ;  /* 0x000000000000794d */ /* 0x000fea0003800000 */
.L_x_32:
[----:B------:R-:W0:Y:S02]  /*0220*/  LDC.64 R2, c[0x0][0x388] ;  /* 0x0000e200ff027b82 */ /* 0x000e240000000a00 */
[----:B0-----:R-:W-:-:S06]  /*0230*/  IMAD.WIDE R2, R5, 0x4, R2 ;  /* 0x0000000405027825 */ /* 0x001fcc00078e0202 */
[----:B------:R-:W0:Y:S01]  /*0240*/  LDC.64 R4, c[0x0][0x380] ;  /* 0x0000e000ff047b82 */ /* 0x000e220000000a00 */
[----:B------:R-:W2:Y:S04]  /*0250*/  LDG.E R6, desc[UR4][R2.64] ;  /* 0x0000000402067981 */ /* 0x000ea8000c1e1900 */
[----:B------:R-:W2:Y:S01]  /*0260*/  LDG.E R7, desc[UR4][R2.64+0x4] ;  /* 0x0000040402077981 */ /* 0x000ea2000c1e1900 */
[----:B0-----:R-:W-:-:S04]  /*0270*/  IMAD.WIDE R4, R0, 0x4, R4 ;  /* 0x0000000400047825 */ /* 0x001fc800078e0204 */
[----:B--2---:R-:W-:-:S05]  /*0280*/  FADD R7, R6, R7 ;  /* 0x0000000706077221 */ /* 0x004fca0000000000 */
[----:B------:R-:W-:Y:S01]  /*0290*/  STG.E desc[UR4][R4.64], R7 ;  /* 0x0000000704007986 */ /* 0x000fe2000c101904 */
[----:B------:R-:W-:Y:S05]  /*02a0*/  EXIT ;  /* 0x000000000000794d */ /* 0x000fea0003800000 */
.L_x_33:
        /* <DEDUP_REMOVED lines=13> */
.L_x_46:


//--------------------- .text._Z11vecMultiplyPfS_S_ --------------------------
	.section	.text._Z11vecMultiplyPfS_S_,"ax",@progbits
	.align	128
        .global         _Z11vecMultiplyPfS_S_
        .type           _Z11vecMultiplyPfS_S_,@function
        .size           _Z11vecMultiplyPfS_S_,(.L_x_47 - _Z11vecMultiplyPfS_S_)
        .other          _Z11vecMultiplyPfS_S_,@"STO_CUDA_ENTRY STV_DEFAULT"
_Z11vecMultiplyPfS_S_:
.text._Z11vecMultiplyPfS_S_:
[----:B------:R-:W-:Y:S01]  /*0000*/  LDC R1, c[0x0][0x37c] ;  /* 0x0000df00ff017b82 */ /* 0x000fe20000000800 */
[----:B------:R-:W0:Y:S07]  /*0010*/  S2R R0, SR_TID.X ;  /* 0x0000000000007919 */ /* 0x000e2e0000002100 */
[----:B------:R-:W0:Y:S01]  /*0020*/  S2UR UR6, SR_CTAID.X ;  /* 0x00000000000679c3 */ /* 0x000e220000002500 */
[----:B------:R-:W1:Y:S07]  /*0030*/  LDCU.64 UR4, c[0x0][0x358] ;  /* 0x00006b00ff0477ac */ /* 0x000e6e0008000a00 */
[----:B------:R-:W0:Y:S08]  /*0040*/  LDC R9, c[0x0][0x360] ;  /* 0x0000d800ff097b82 */ /* 0x000e300000000800 */
[----:B------:R-:W2:Y:S08]  /*0050*/  LDC.64 R2, c[0x0][0x388] ;  /* 0x0000e200ff027b82 */ /* 0x000eb00000000a00 */
[----:B------:R-:W3:Y:S01]  /*0060*/  LDC.64 R4, c[0x0][0x390] ;  /* 0x0000e400ff047b82 */ /* 0x000ee20000000a00 */
[----:B0-----:R-:W-:-:S07]  /*0070*/  IMAD R9, R9, UR6, R0 ;  /* 0x0000000609097c24 */ /* 0x001fce000f8e0200 */
[----:B------:R-:W0:Y:S01]  /*0080*/  LDC.64 R6, c[0x0][0x380] ;  /* 0x0000e000ff067b82 */ /* 0x000e220000000a00 */
[----:B--2---:R-:W-:-:S06]  /*0090*/  IMAD.WIDE R2, R9, 0x4, R2 ;  /* 0x0000000409027825 */ /* 0x004fcc00078e0202 */
[----:B-1----:R-:W2:Y:S01]  /*00a0*/  LDG.E R2, desc[UR4][R2.64] ;  /* 0x0000000402027981 */ /* 0x002ea2000c1e1900 */
[----:B---3--:R-:W-:-:S06]  /*00b0*/  IMAD.WIDE R4, R9, 0x4, R4 ;  /* 0x0000000409047825 */ /* 0x008fcc00078e0204 */
[----:B------:R-:W2:Y:S01]  /*00c0*/  LDG.E R5, desc[UR4][R4.64] ;  /* 0x0000000404057981 */ /* 0x000ea2000c1e1900 */
[----:B0-----:R-:W-:-:S04]  /*00d0*/  IMAD.WIDE R6, R9, 0x4, R6 ;  /* 0x0000000409067825 */ /* 0x001fc800078e0206 */
[----:B--2---:R-:W-:-:S05]  /*00e0*/  FMUL R9, R2, R5 ;  /* 0x0000000502097220 */ /* 0x004fca0000400000 */
[----:B------:R-:W-:Y:S01]  /*00f0*/  STG.E desc[UR4][R6.64], R9 ;  /* 0x0000000906007986 */ /* 0x000fe2000c101904 */
[----:B------:R-:W-:Y:S05]  /*0100*/  EXIT ;  /* 0x000000000000794d */ /* 0x000fea0003800000 */
.L_x_34:
        /* <DEDUP_REMOVED lines=15> */
.L_x_47:


//--------------------- .text._Z6vecAddPfS_S_S_i  --------------------------
	.section	.text._Z6vecAddPfS_S_S_i,"ax",@progbits
	.align	128
        .global         _Z6vecAddPfS_S_S_i
        .type           _Z6vecAddPfS_S_S_i,@function
        .size           _Z6vecAddPfS_S_S_i,(.L_x_48 - _Z6vecAddPfS_S_S_i)
        .other          _Z6vecAddPfS_S_S_i,@"STO_CUDA_ENTRY STV_DEFAULT"
_Z6vecAddPfS_S_S_i:
.text._Z6vecAddPfS_S_S_i:
[----:B------:R-:W-:Y:S01]  /*0000*/  LDC R1, c[0x0][0x37c] ;  /* 0x0000df00ff017b82 */ /* 0x000fe20000000800 */
[----:B------:R-:W0:Y:S07]  /*0010*/  S2R R0, SR_TID.X ;  /* 0x0000000000007919 */ /* 0x000e2e0000002100 */
[----:B------:R-:W0:Y:S01]  /*0020*/  S2UR UR6, SR_CTAID.X ;  /* 0x00000000000679c3 */ /* 0x000e220000002500 */
[----:B------:R-:W1:Y:S07]  /*0030*/  LDCU.64 UR4, c[0x0][0x358] ;  /* 0x00006b00ff0477ac */ /* 0x000e6e0008000a00 */
[----:B------:R-:W0:Y:S08]  /*0040*/  LDC R11, c[0x0][0x360] ;  /* 0x0000d800ff0b7b82 */ /* 0x000e300000000800 */
[----:B------:R-:W2:Y:S08]  /*0050*/  LDC.64 R2, c[0x0][0x388] ;  /* 0x0000e200ff027b82 */ /* 0x000eb00000000a00 */
[----:B------:R-:W3:Y:S08]  /*0060*/  LDC.64 R6, c[0x0][0x390] ;  /* 0x0000e400ff067b82 */ /* 0x000ef00000000a00 */
[----:B------:R-:W4:Y:S01]  /*0070*/  LDC.64 R4, c[0x0][0x398] ;  /* 0x0000e600ff047b82 */ /* 0x000f220000000a00 */
[----:B0-----:R-:W-:Y:S01]  /*0080*/  IMAD R11, R11, UR6, R0 ;  /* 0x000000060b0b7c24 */ /* 0x001fe2000f8e0200 */
[----:B------:R-:W0:Y:S03]  /*0090*/  LDCU UR6, c[0x0][0x3a0] ;  /* 0x00007400ff0677ac */ /* 0x000e260008000800 */
[----:B--2---:R-:W-:-:S03]  /*00a0*/  IMAD.WIDE R2, R11, 0x4, R2 ;  /* 0x000000040b027825 */ /* 0x004fc600078e0202 */
[----:B------:R-:W2:Y:S03]  /*00b0*/  LDC.64 R8, c[0x0][0x380] ;  /* 0x0000e000ff087b82 */ /* 0x000ea60000000a00 */
[----:B-1----:R-:W5:Y:S01]  /*00c0*/  LDG.E R2, desc[UR4][R2.64] ;  /* 0x0000000402027981 */ /* 0x002f62000c1e1900 */
[----:B---3--:R-:W-:-:S06]  /*00d0*/  IMAD.WIDE R6, R11, 0x4, R6 ;  /* 0x000000040b067825 */ /* 0x008fcc00078e0206 */
[----:B------:R-:W5:Y:S04]  /*00e0*/  LDG.E R6, desc[UR4][R6.64] ;  /* 0x0000000406067981 */ /* 0x000f68000c1e1900 */
[----:B----4-:R-:W3:Y:S01]  /*00f0*/  LDG.E R5, desc[UR4][R4.64] ;  /* 0x0000000404057981 */ /* 0x010ee2000c1e1900 */
[----:B0-----:R-:W-:Y:S01]  /*0100*/  I2FP.F32.S32 R0, UR6 ;  /* 0x0000000600007c45 */ /* 0x001fe20008201400 */
[----:B--2---:R-:W-:-:S04]  /*0110*/  IMAD.WIDE R8, R11, 0x4, R8 ;  /* 0x000000040b087825 */ /* 0x004fc800078e0208 */
[----:B---3--:R-:W-:-:S04]  /*0120*/  FMUL R13, R0, R5 ;  /* 0x00000005000d7220 */ /* 0x008fc80000400000 */
[----:B-----5:R-:W-:-:S05]  /*0130*/  FFMA R13, R13, R6, R2 ;  /* 0x000000060d0d7223 */ /* 0x020fca0000000002 */
[----:B------:R-:W-:Y:S01]  /*0140*/  STG.E desc[UR4][R8.64], R13 ;  /* 0x0000000d08007986 */ /* 0x000fe2000c101904 */
[----:B------:R-:W-:Y:S05]  /*0150*/  EXIT ;  /* 0x000000000000794d */ /* 0x000fea0003800000 */
.L_x_35:
        /* <DEDUP_REMOVED lines=10> */
.L_x_48:


//--------------------- .text._Z7vecAdd2PfS_S_S_S_S_ --------------------------
	.section	.text._Z7vecAdd2PfS_S_S_S_S_,"ax",@progbits
	.align	128
        .global         _Z7vecAdd2PfS_S_S_S_S_
        .type           _Z7vecAdd2PfS_S_S_S_S_,@function
        .size           _Z7vecAdd2PfS_S_S_S_S_,(.L_x_49 - _Z7vecAdd2PfS_S_S_S_S_)
        .other          _Z7vecAdd2PfS_S_S_S_S_,@"STO_CUDA_ENTRY STV_DEFAULT"
_Z7vecAdd2PfS_S_S_S_S_:
.text._Z7vecAdd2PfS_S_S_S_S_:
        /* <DEDUP_REMOVED lines=8> */
[----:B0-----:R-:W-:-:S07]  /*0080*/  IMAD R15, R15, UR6, R0 ;  /* 0x000000060f0f7c24 */ /* 0x001fce000f8e0200 */
[----:B------:R-:W0:Y:S01]  /*0090*/  LDC.64 R8, c[0x0][0x3a8] ;  /* 0x0000ea00ff087b82 */ /* 0x000e220000000a00 */
[----:B--2---:R-:W-:-:S06]  /*00a0*/  IMAD.WIDE R6, R15, 0x4, R6 ;  /* 0x000000040f067825 */ /* 0x004fcc00078e0206 */
[----:B-1----:R-:W2:Y:S01]  /*00b0*/  LDG.E R6, desc[UR4][R6.64] ;  /* 0x0000000406067981 */ /* 0x002ea2000c1e1900 */
[----:B------:R-:W1:Y:S01]  /*00c0*/  LDC.64 R2, c[0x0][0x398] ;  /* 0x0000e600ff027b82 */ /* 0x000e620000000a00 */
[----:B---3--:R-:W-:-:S06]  /*00d0*/  IMAD.WIDE R10, R15, 0x4, R10 ;  /* 0x000000040f0a7825 */ /* 0x008fcc00078e020a */
[----:B------:R-:W2:Y:S01]  /*00e0*/  LDG.E R10, desc[UR4][R10.64] ;  /* 0x000000040a0a7981 */ /* 0x000ea2000c1e1900 */
[C---:B----4-:R-:W-:Y:S01]  /*00f0*/  IMAD.WIDE R4, R15.reuse, 0x4, R4 ;  /* 0x000000040f047825 */ /* 0x050fe200078e0204 */
[----:B------:R-:W3:Y:S05]  /*0100*/  LDC.64 R12, c[0x0][0x380] ;  /* 0x0000e000ff0c7b82 */ /* 0x000eea0000000a00 */
[----:B------:R-:W4:Y:S04]  /*0110*/  LDG.E R4, desc[UR4][R4.64] ;  /* 0x0000000404047981 */ /* 0x000f28000c1e1900 */
[----:B0-----:R-:W2:Y:S04]  /*0120*/  LDG.E R9, desc[UR4][R8.64] ;  /* 0x0000000408097981 */ /* 0x001ea8000c1e1900 */
[----:B-1----:R-:W4:Y:S01]  /*0130*/  LDG.E R3, desc[UR4][R2.64] ;  /* 0x0000000402037981 */ /* 0x002f22000c1e1900 */
[----:B---3--:R-:W-:-:S04]  /*0140*/  IMAD.WIDE R12, R15, 0x4, R12 ;  /* 0x000000040f0c7825 */ /* 0x008fc800078e020c */
[----:B--2---:R-:W-:-:S04]  /*0150*/  FFMA R0, -R9, R10, R6 ;  /* 0x0000000a09007223 */ /* 0x004fc80000000106 */
[----:B----4-:R-:W-:-:S05]  /*0160*/  FFMA R15, R3, R0, R4 ;  /* 0x00000000030f7223 */ /* 0x010fca0000000004 */
[----:B------:R-:W-:Y:S01]  /*0170*/  STG.E desc[UR4][R12.64], R15 ;  /* 0x0000000f0c007986 */ /* 0x000fe2000c101904 */
[----:B------:R-:W-:Y:S05]  /*0180*/  EXIT ;  /* 0x000000000000794d */ /* 0x000fea0003800000 */
.L_x_36:
        /* <DEDUP_REMOVED lines=15> */
.L_x_49:


//--------------------- .text._Z7vecCopyPfS_      --------------------------
	.section	.text._Z7vecCopyPfS_,"ax",@progbits
	.align	128
        .global         _Z7vecCopyPfS_
        .type           _Z7vecCopyPfS_,@function
        .size           _Z7vecCopyPfS_,(.L_x_50 - _Z7vecCopyPfS_)
        .other          _Z7vecCopyPfS_,@"STO_CUDA_ENTRY STV_DEFAULT"
_Z7vecCopyPfS_:
.text._Z7vecCopyPfS_:
[----:B------:R-:W-:Y:S01]  /*0000*/  LDC R1, c[0x0][0x37c] ;  /* 0x0000df00ff017b82 */ /* 0x000fe20000000800 */
[----:B------:R-:W0:Y:S07]  /*0010*/  S2R R0, SR_TID.X ;  /* 0x0000000000007919 */ /* 0x000e2e0000002100 */
[----:B------:R-:W0:Y:S01]  /*0020*/  S2UR UR6, SR_CTAID.X ;  /* 0x00000000000679c3 */ /* 0x000e220000002500 */
[----:B------:R-:W1:Y:S07]  /*0030*/  LDCU.64 UR4, c[0x0][0x358] ;  /* 0x00006b00ff0477ac */ /* 0x000e6e0008000a00 */
[----:B------:R-:W0:Y:S08]  /*0040*/  LDC R7, c[0x0][0x360] ;  /* 0x0000d800ff077b82 */ /* 0x000e300000000800 */
[----:B------:R-:W2:Y:S08]  /*0050*/  LDC.64 R2, c[0x0][0x388] ;  /* 0x0000e200ff027b82 */ /* 0x000eb00000000a00 */
[----:B------:R-:W3:Y:S01]  /*0060*/  LDC.64 R4, c[0x0][0x380] ;  /* 0x0000e000ff047b82 */ /* 0x000ee20000000a00 */
[----:B0-----:R-:W-:-:S04]  /*0070*/  IMAD R7, R7, UR6, R0 ;  /* 0x0000000607077c24 */ /* 0x001fc8000f8e0200 */
[----:B--2---:R-:W-:-:S06]  /*0080*/  IMAD.WIDE R2, R7, 0x4, R2 ;  /* 0x0000000407027825 */ /* 0x004fcc00078e0202 */
[----:B-1----:R-:W2:Y:S01]  /*0090*/  LDG.E R3, desc[UR4][R2.64] ;  /* 0x0000000402037981 */ /* 0x002ea2000c1e1900 */
[----:B---3--:R-:W-:-:S05]  /*00a0*/  IMAD.WIDE R4, R7, 0x4, R4 ;  /* 0x0000000407047825 */ /* 0x008fca00078e0204 */
[----:B--2---:R-:W-:Y:S01]  /*00b0*/  STG.E desc[UR4][R4.64], R3 ;  /* 0x0000000304007986 */ /* 0x004fe2000c101904 */
[----:B------:R-:W-:Y:S05]  /*00c0*/  EXIT ;  /* 0x000000000000794d */ /* 0x000fea0003800000 */
.L_x_37:
        /* <DEDUP_REMOVED lines=11> */
.L_x_50:


//--------------------- .text._Z14heptaMatrixMul12sparseMatrixPfS0_ --------------------------
	.section	.text._Z14heptaMatrixMul12sparseMatrixPfS0_,"ax",@progbits
	.align	128
        .global         _Z14heptaMatrixMul12sparseMatrixPfS0_
        .type           _Z14heptaMatrixMul12sparseMatrixPfS0_,@function
        .size           _Z14heptaMatrixMul12sparseMatrixPfS0_,(.L_x_51 - _Z14heptaMatrixMul12sparseMatrixPfS0_)
        .other          _Z14heptaMatrixMul12sparseMatrixPfS0_,@"STO_CUDA_ENTRY STV_DEFAULT"
_Z14heptaMatrixMul12sparseMatrixPfS0_:
.text._Z14heptaMatrixMul12sparseMatrixPfS0_:
        /* <DEDUP_REMOVED lines=8> */
[----:B0-----:R-:W-:-:S05]  /*0080*/  IMAD R15, R15, UR6, R0 ;  /* 0x000000060f0f7c24 */ /* 0x001fca000f8e0200 */
[C---:B------:R-:W-:Y:S02]  /*0090*/  VIMNMX R0, PT, PT, R15.reuse, 0x7, !PT ;  /* 0x000000070f007848 */ /* 0x040fe40007fe0100 */
[----:B------:R-:W0:Y:S01]  /*00a0*/  LDC.64 R10, c[0x0][0x3b0] ;  /* 0x0000ec00ff0a7b82 */ /* 0x000e220000000a00 */
[C---:B------:R-:W-:Y:S01]  /*00b0*/  VIMNMX R6, PT, PT, R15.reuse, 0x2, !PT ;  /* 0x000000020f067848 */ /* 0x040fe20007fe0100 */
[----:B--2---:R-:W-:Y:S01]  /*00c0*/  IMAD.WIDE R20, R15, 0x4, R20 ;  /* 0x000000040f147825 */ /* 0x004fe200078e0214 */
[----:B------:R-:W-:-:S05]  /*00d0*/  IADD3 R27, PT, PT, R0, -0x7, RZ ;  /* 0xfffffff9001b7810 */ /* 0x000fca0007ffe0ff */
[----:B------:R-:W2:Y:S01]  /*00e0*/  LDC.64 R8, c[0x0][0x398] ;  /* 0x0000e600ff087b82 */ /* 0x000ea20000000a00 */
[----:B------:R-:W-:Y:S01]  /*00f0*/  VIMNMX R0, PT, PT, R15, 0x1, !PT ;  /* 0x000000010f007848 */ /* 0x000fe20007fe0100 */
[----:B-1----:R3:W5:Y:S01]  /*0100*/  LDG.E R13, desc[UR4][R20.64] ;  /* 0x00000004140d7981 */ /* 0x002762000c1e1900 */
[----:B------:R-:W-:-:S05]  /*0110*/  IADD3 R29, PT, PT, R6, -0x2, RZ ;  /* 0xfffffffe061d7810 */ /* 0x000fca0007ffe0ff */
[----:B------:R-:W1:Y:S01]  /*0120*/  LDC.64 R18, c[0x0][0x390] ;  /* 0x0000e400ff127b82 */ /* 0x000e620000000a00 */
[----:B------:R-:W-:-:S07]  /*0130*/  IADD3 R23, PT, PT, R0, -0x1, RZ ;  /* 0xffffffff00177810 */ /* 0x000fce0007ffe0ff */
[----:B------:R-:W1:Y:S01]  /*0140*/  LDC.64 R6, c[0x0][0x388] ;  /* 0x0000e200ff067b82 */ /* 0x000e620000000a00 */
[----:B---3--:R-:W-:-:S04]  /*0150*/  IMAD.WIDE R20, R15, 0x4, R2 ;  /* 0x000000040f147825 */ /* 0x008fc800078e0202 */
[--C-:B----4-:R-:W-:Y:S01]  /*0160*/  IMAD.WIDE.U32 R22, R23, 0x4, R4.reuse ;  /* 0x0000000417167825 */ /* 0x110fe200078e0004 */
[----:B------:R-:W-:Y:S01]  /*0170*/  ISETP.GT.AND P3, PT, R15, -0x1, PT ;  /* 0xffffffff0f00780c */ /* 0x000fe20003f64270 */
[----:B------:R-:W3:Y:S01]  /*0180*/  LDG.E R14, desc[UR4][R20.64] ;  /* 0x00000004140e7981 */ /* 0x000ee2000c1e1900 */
[----:B------:R-:W4:Y:S01]  /*0190*/  LDC.64 R2, c[0x0][0x380] ;  /* 0x0000e000ff027b82 */ /* 0x000f220000000a00 */
[----:B------:R-:W-:Y:S02]  /*01a0*/  IMAD.WIDE.U32 R28, R29, 0x4, R4 ;  /* 0x000000041d1c7825 */ /* 0x000fe400078e0004 */
[----:B------:R2:W3:Y:S02]  /*01b0*/  LDG.E R0, desc[UR4][R22.64] ;  /* 0x0000000416007981 */ /* 0x0004e4000c1e1900 */
[C---:B0-----:R-:W-:Y:S01]  /*01c0*/  IMAD.WIDE R24, R15.reuse, 0x4, R10 ;  /* 0x000000040f187825 */ /* 0x041fe200078e020a */
[C---:B------:R-:W-:Y:S01]  /*01d0*/  SEL R11, R15.reuse, RZ, P3 ;  /* 0x000000ff0f0b7207 */ /* 0x040fe20001800000 */
[----:B------:R-:W3:Y:S02]  /*01e0*/  LDG.E R12, desc[UR4][R28.64] ;  /* 0x000000041c0c7981 */ /* 0x000ee4000c1e1900 */
[----:B--2---:R-:W-:-:S02]  /*01f0*/  IMAD.WIDE R8, R15, 0x4, R8 ;  /* 0x000000040f087825 */ /* 0x004fc400078e0208 */
[----:B------:R0:W2:Y:S01]  /*0200*/  LDG.E R17, desc[UR4][R24.64] ;  /* 0x0000000418117981 */ /* 0x0000a2000c1e1900 */
[----:B------:R-:W-:Y:S01]  /*0210*/  IADD3 R22, PT, PT, R15, 0x1, RZ ;  /* 0x000000010f167810 */ /* 0x000fe20007ffe0ff */
[----:B------:R-:W-:Y:S02]  /*0220*/  IMAD.WIDE.U32 R26, R27, 0x4, R4 ;  /* 0x000000041b1a7825 */ /* 0x000fe400078e0004 */
[----:B------:R-:W2:Y:S01]  /*0230*/  LDG.E R8, desc[UR4][R8.64] ;  /* 0x0000000408087981 */ /* 0x000ea2000c1e1900 */
[----:B------:R-:W-:Y:S01]  /*0240*/  ISETP.GE.U32.AND P2, PT, R22, 0x100000, PT ;  /* 0x001000001600780c */ /* 0x000fe20003f46070 */
[C---:B-1----:R-:W-:Y:S02]  /*0250*/  IMAD.WIDE R18, R15.reuse, 0x4, R18 ;  /* 0x000000040f127825 */ /* 0x042fe400078e0212 */
[----:B------:R1:W2:Y:S01]  /*0260*/  LDG.E R16, desc[UR4][R26.64] ;  /* 0x000000041a107981 */ /* 0x0002a2000c1e1900 */
[----:B0-----:R-:W-:Y:S01]  /*0270*/  IADD3 R24, PT, PT, R15, 0x2, RZ ;  /* 0x000000020f187810 */ /* 0x001fe20007ffe0ff */
[----:B------:R-:W-:Y:S01]  /*0280*/  IMAD.WIDE.U32 R10, R11, 0x4, R4 ;  /* 0x000000040b0a7825 */ /* 0x000fe200078e0004 */
[----:B------:R-:W-:Y:S01]  /*0290*/  IADD3 R25, PT, PT, R15, 0x7, RZ ;  /* 0x000000070f197810 */ /* 0x000fe20007ffe0ff */
[----:B------:R-:W2:Y:S01]  /*02a0*/  LDG.E R18, desc[UR4][R18.64] ;  /* 0x0000000412127981 */ /* 0x000ea2000c1e1900 */
[----:B------:R-:W-:-:S02]  /*02b0*/  ISETP.GE.U32.AND P1, PT, R24, 0x100000, PT ;  /* 0x001000001800780c */ /* 0x000fc40003f26070 */
[----:B-1----:R-:W-:Y:S01]  /*02c0*/  SEL R27, R22, RZ, !P2 ;  /* 0x000000ff161b7207 */ /* 0x002fe20005000000 */
[----:B------:R-:W-:Y:S01]  /*02d0*/  IMAD.WIDE R22, R15, 0x4, R6 ;  /* 0x000000040f167825 */ /* 0x000fe200078e0206 */
[----:B------:R-:W-:Y:S01]  /*02e0*/  ISETP.GE.U32.AND P0, PT, R25, 0x100000, PT ;  /* 0x001000001900780c */ /* 0x000fe20003f06070 */
[----:B------:R-:W2:Y:S01]  /*02f0*/  LDG.E R10, desc[UR4][R10.64] ;  /* 0x000000040a0a7981 */ /* 0x000ea2000c1e1900 */
[----:B------:R-:W-:Y:S01]  /*0300*/  SEL R7, R24, RZ, !P1 ;  /* 0x000000ff18077207 */ /* 0x000fe20004800000 */
[--C-:B------:R-:W-:Y:S01]  /*0310*/  IMAD.WIDE.U32 R20, R27, 0x4, R4.reuse ;  /* 0x000000041b147825 */ /* 0x100fe200078e0004 */
[----:B------:R-:W-:Y:S01]  /*0320*/  SEL R25, R25, RZ, !P0 ;  /* 0x000000ff19197207 */ /* 0x000fe20004000000 */
[----:B------:R-:W2:Y:S02]  /*0330*/  LDG.E R22, desc[UR4][R22.64] ;  /* 0x0000000416167981 */ /* 0x000ea4000c1e1900 */
[----:B------:R-:W-:Y:S02]  /*0340*/  IMAD.WIDE.U32 R6, R7, 0x4, R4 ;  /* 0x0000000407067825 */ /* 0x000fe400078e0004 */
[----:B------:R-:W2:Y:S02]  /*0350*/  LDG.E R20, desc[UR4][R20.64] ;  /* 0x0000000414147981 */ /* 0x000ea4000c1e1900 */
[----:B----4-:R-:W-:-:S02]  /*0360*/  IMAD.WIDE R2, R15, 0x4, R2 ;  /* 0x000000040f027825 */ /* 0x010fc400078e0202 */
[----:B------:R-:W4:Y:S02]  /*0370*/  LDG.E R6, desc[UR4][R6.64] ;  /* 0x0000000406067981 */ /* 0x000f24000c1e1900 */
[----:B------:R-:W-:Y:S02]  /*0380*/  IMAD.WIDE.U32 R4, R25, 0x4, R4 ;  /* 0x0000000419047825 */ /* 0x000fe400078e0004 */
[----:B------:R0:W4:Y:S04]  /*0390*/  LDG.E R9, desc[UR4][R2.64] ;  /* 0x0000000402097981 */ /* 0x000128000c1e1900 */
[----:B------:R1:W4:Y:S01]  /*03a0*/  LDG.E R4, desc[UR4][R4.64] ;  /* 0x0000000404047981 */ /* 0x000322000c1e1900 */
[----:B------:R-:W-:-:S04]  /*03b0*/  ISETP.GT.AND P4, PT, R15, 0x1, PT ;  /* 0x000000010f00780c */ /* 0x000fc80003f84270 */
[----:B------:R-:W-:Y:S01]  /*03c0*/  FSEL R24, RZ, 1, !P4 ;  /* 0x3f800000ff187808 */ /* 0x000fe20006000000 */
[----:B0-----:R-:W0:Y:S01]  /*03d0*/  LDC.64 R2, c[0x0][0x3c0] ;  /* 0x0000f000ff027b82 */ /* 0x001e220000000a00 */
[C---:B------:R-:W-:Y:S02]  /*03e0*/  ISETP.GT.AND P4, PT, R15.reuse, 0x6, PT ;  /* 0x000000060f00780c */ /* 0x040fe40003f84270 */
[----:B-1----:R-:W-:Y:S01]  /*03f0*/  FSEL R5, RZ, 1, !P3 ;  /* 0x3f800000ff057808 */ /* 0x002fe20005800000 */
[----:B0-----:R-:W-:-:S04]  /*0400*/  IMAD.WIDE R2, R15, 0x4, R2 ;  /* 0x000000040f027825 */ /* 0x001fc800078e0202 */
[----:B-----5:R-:W-:Y:S01]  /*0410*/  FMUL R13, R13, R24 ;  /* 0x000000180d0d7220 */ /* 0x020fe20000400000 */
[----:B------:R-:W-:Y:S02]  /*0420*/  FSEL R24, RZ, 1, !P4 ;  /* 0x3f800000ff187808 */ /* 0x000fe40006000000 */
[----:B------:R-:W-:-:S04]  /*0430*/  ISETP.GT.AND P4, PT, R15, RZ, PT ;  /* 0x000000ff0f00720c */ /* 0x000fc80003f84270 */
[----:B------:R-:W-:-:S05]  /*0440*/  FSEL R7, RZ, 1, !P4 ;  /* 0x3f800000ff077808 */ /* 0x000fca0006000000 */
[----:B---3--:R-:W-:Y:S01]  /*0450*/  FMUL R14, R14, R7 ;  /* 0x000000070e0e7220 */ /* 0x008fe20000400000 */
[----:B------:R-:W-:Y:S01]  /*0460*/  FMUL R12, R13, R12 ;  /* 0x0000000c0d0c7220 */ /* 0x000fe20000400000 */
[----:B--2---:R-:W-:Y:S01]  /*0470*/  FMUL R17, R17, R24 ;  /* 0x0000001811117220 */ /* 0x004fe20000400000 */
[----:B------:R-:W-:Y:S01]  /*0480*/  FMUL R8, R8, R5 ;  /* 0x0000000508087220 */ /* 0x000fe20000400000 */
[----:B------:R-:W-:Y:S02]  /*0490*/  FSEL R5, RZ, 1, P2 ;  /* 0x3f800000ff057808 */ /* 0x000fe40001000000 */
[----:B------:R-:W-:-:S04]  /*04a0*/  FFMA R17, R17, R16, R12 ;  /* 0x0000001011117223 */ /* 0x000fc8000000000c */
[----:B------:R-:W-:Y:S01]  /*04b0*/  FFMA R17, R14, R0, R17 ;  /* 0x000000000e117223 */ /* 0x000fe20000000011 */
[----:B------:R-:W-:Y:S01]  /*04c0*/  FMUL R18, R18, R5 ;  /* 0x0000000512127220 */ /* 0x000fe20000400000 */
[----:B------:R-:W-:Y:S02]  /*04d0*/  FSEL R5, RZ, 1, P1 ;  /* 0x3f800000ff057808 */ /* 0x000fe40000800000 */
[----:B------:R-:W-:Y:S01]  /*04e0*/  FSEL R0, RZ, 1, P0 ;  /* 0x3f800000ff007808 */ /* 0x000fe20000000000 */
[----:B------:R-:W-:Y:S02]  /*04f0*/  FFMA R17, R8, R10, R17 ;  /* 0x0000000a08117223 */ /* 0x000fe40000000011 */
[----:B------:R-:W-:Y:S02]  /*0500*/  FMUL R22, R22, R5 ;  /* 0x0000000516167220 */ /* 0x000fe40000400000 */
[----:B------:R-:W-:-:S04]  /*0510*/  FFMA R17, R18, R20, R17 ;  /* 0x0000001412117223 */ /* 0x000fc80000000011 */
[----:B----4-:R-:W-:Y:S01]  /*0520*/  FFMA R17, R22, R6, R17 ;  /* 0x0000000616117223 */ /* 0x010fe20000000011 */
[----:B------:R-:W-:-:S04]  /*0530*/  FMUL R0, R9, R0 ;  /* 0x0000000009007220 */ /* 0x000fc80000400000 */
[----:B------:R-:W-:-:S05]  /*0540*/  FFMA R17, R0, R4, R17 ;  /* 0x0000000400117223 */ /* 0x000fca0000000011 */
[----:B------:R-:W-:Y:S01]  /*0550*/  STG.E desc[UR4][R2.64], R17 ;  /* 0x0000001102007986 */ /* 0x000fe2000c101904 */
[----:B------:R-:W-:Y:S05]  /*0560*/  EXIT ;  /* 0x000000000000794d */ /* 0x000fea0003800000 */
.L_x_38:
        /* <DEDUP_REMOVED lines=9> */
.L_x_51:


//--------------------- .nv.shared.reserved.0     --------------------------
	.section	.nv.shared.reserved.0,"aw",@nobits
	.weak		__nv_reservedSMEM_offset_0_alias
	.size		__nv_reservedSMEM_offset_0_alias, 0, 64
	.other		__nv_reservedSMEM_offset_0_alias,@"STO_CUDA_RESERVED_SHARED STV_DEFAULT"
__nv_reservedSMEM_offset_0_alias:
	.zero		0
	.zero		64


//--------------------- .nv.constant0._Z8getOmegaPfS_ --------------------------
	.section	.nv.constant0._Z8getOmegaPfS_,"a",@progbits
	.sectionflags	@""
	.align	4
.nv.constant0._Z8getOmegaPfS_:
	.zero		912


//--------------------- .nv.constant0._Z8getAlphaPfS_S_ --------------------------
	.section	.nv.constant0._Z8getAlphaPfS_S_,"a",@progbits
	.sectionflags	@""
	.align	4
.nv.constant0._Z8getAlphaPfS_S_:
	.zero		920


//--------------------- .nv.constant0._Z17initOmegaRhoAlphaPfS_S_ --------------------------
	.section	.nv.constant0._Z17initOmegaRhoAlphaPfS_S_,"a",@progbits
	.sectionflags	@""
	.align	4
.nv.constant0._Z17initOmegaRhoAlphaPfS_S_:
	.zero		920


//--------------------- .nv.constant0._Z10getBetaRhoPfS_S_S_S_ --------------------------
	.section	.nv.constant0._Z10getBetaRhoPfS_S_S_S_,"a",@progbits
	.sectionflags	@""
	.align	4
.nv.constant0._Z10getBetaRhoPfS_S_S_S_:
	.zero		936


//--------------------- .nv.constant0._Z11getArraySumPfS_iS_ --------------------------
	.section	.nv.constant0._Z11getArraySumPfS_iS_,"a",@progbits
	.sectionflags	@""
	.align	4
.nv.constant0._Z11getArraySumPfS_iS_:
	.zero		928


//--------------------- .nv.constant0._Z11vecMultiplyPfS_S_ --------------------------
	.section	.nv.constant0._Z11vecMultiplyPfS_S_,"a",@progbits
	.sectionflags	@""
	.align	4
.nv.constant0._Z11vecMultiplyPfS_S_:
	.zero		920


//--------------------- .nv.constant0._Z6vecAddPfS_S_S_i --------------------------
	.section	.nv.constant0._Z6vecAddPfS_S_S_i,"a",@progbits
	.sectionflags	@""
	.align	4
.nv.constant0._Z6vecAddPfS_S_S_i:
	.zero		932


//--------------------- .nv.constant0._Z7vecAdd2PfS_S_S_S_S_ --------------------------
	.section	.nv.constant0._Z7vecAdd2PfS_S_S_S_S_,"a",@progbits
	.sectionflags	@""
	.align	4
.nv.constant0._Z7vecAdd2PfS_S_S_S_S_:
	.zero		944


//--------------------- .nv.constant0._Z7vecCopyPfS_ --------------------------
	.section	.nv.constant0._Z7vecCopyPfS_,"a",@progbits
	.sectionflags	@""
	.align	4
.nv.constant0._Z7vecCopyPfS_:
	.zero		912


//--------------------- .nv.constant0._Z14heptaMatrixMul12sparseMatrixPfS0_ --------------------------
	.section	.nv.constant0._Z14heptaMatrixMul12sparseMatrixPfS0_,"a",@progbits
	.sectionflags	@""
	.align	4
.nv.constant0._Z14heptaMatrixMul12sparseMatrixPfS0_:
	.zero		968


//--------------------- SYMBOLS --------------------------

	.type		.nv.reservedSmem.offset0,@object
	.size		.nv.reservedSmem.offset0,0x4
